// auto-generated by cutlass_sweep.gemm — config: {"arch": "sm_100", "cluster_m": 1, "cluster_n": 1, "dtype": "int8", "dtype_b": "int8", "layout": "tn", "stages": 0, "tile_k": 64, "tile_m": 128, "tile_n": 64}
#include "cutlass/cutlass.h"
#include "cutlass/gemm/collective/collective_builder.hpp"
#include "cutlass/gemm/device/gemm_universal_adapter.h"
#include "cutlass/gemm/kernel/gemm_universal.hpp"
#include "cutlass/epilogue/collective/collective_builder.hpp"

using ElemA = int8_t;
using ElemB = int8_t;
using ElemCD = int8_t;
using Acc  = int32_t;
using TileShape    = cute::Shape<cute::_128, cute::_64, cute::_64>;
using ClusterShape = cute::Shape<cute::_1, cute::_1, cute::_1>;

using CollectiveEpilogue = typename cutlass::epilogue::collective::CollectiveBuilder<
    cutlass::arch::Sm100, cutlass::arch::OpClassTensorOp,
    TileShape, ClusterShape,
    cutlass::epilogue::collective::EpilogueTileAuto,
    Acc, Acc,
    ElemCD, cutlass::layout::RowMajor, 128 / cutlass::sizeof_bits<ElemCD>::value,
    ElemCD, cutlass::layout::RowMajor, 128 / cutlass::sizeof_bits<ElemCD>::value,
    cutlass::epilogue::collective::EpilogueScheduleAuto
  >::CollectiveOp;

using CollectiveMainloop = typename cutlass::gemm::collective::CollectiveBuilder<
    cutlass::arch::Sm100, cutlass::arch::OpClassTensorOp,
    ElemA, cutlass::layout::ColumnMajor, 128 / cutlass::sizeof_bits<ElemA>::value,
    ElemB, cutlass::layout::RowMajor, 128 / cutlass::sizeof_bits<ElemB>::value,
    Acc,
    TileShape, ClusterShape,
    cutlass::gemm::collective::StageCountAutoCarveout<static_cast<int>(sizeof(typename CollectiveEpilogue::SharedStorage))>,
    cutlass::gemm::collective::KernelScheduleAuto
  >::CollectiveOp;

using GemmKernel = cutlass::gemm::kernel::GemmUniversal<
    cute::Shape<int,int,int,int>,
    CollectiveMainloop,
    CollectiveEpilogue
>;
using Gemm = cutlass::gemm::device::GemmUniversalAdapter<GemmKernel>;

// Force the device kernel symbol into the cubin without needing a host main.
auto* _anchor = &cutlass::device_kernel<GemmKernel>;


// ===== COMPILED SASS (sm_100a) =====

	.target	sm_100a

	.elftype	@"ET_EXEC"


//--------------------- .note.nv.tkinfo           --------------------------
	.section	.note.nv.tkinfo,"",@"SHT_NOTE"
	.sectionflags	@"SHF_NOTE_NV_TKINFO"
	.tkinfo
        /*0018*/ 	.word	0x00000002
        /*0030*/ 	.string	""
        /*0030*/ 	.string	"ptxas"
        /*0030*/ 	.string	"Cuda compilation tools, release 13.0, V13.0.88"
        /*0030*/ 	.string	"Build cuda_13.0.r13.0/compiler.36424714_0"
        /*0030*/ 	.string	"-arch sm_100a -m 64 "



//--------------------- .note.nv.cuinfo           --------------------------
	.section	.note.nv.cuinfo,"",@"SHT_NOTE"
	.sectionflags	@"SHF_NOTE_NV_CUINFO"
        /*0018*/ 	.short	0x0002
        /*001a*/ 	.short	0x0064
        /*001c*/ 	.short	0x0082
	.zero		2


//--------------------- .nv.info                  --------------------------
	.section	.nv.info,"",@"SHT_CUDA_INFO"
	.align	4


	//----- nvinfo : EIATTR_REGCOUNT
	.align		4
        /*0000*/ 	.byte	0x04, 0x2f
        /*0002*/ 	.short	(.L_19 - .L_18)
	.align		4
.L_18:
        /*0004*/ 	.word	index@(_ZN7cutlass13device_kernelINS_4gemm6kernel13GemmUniversalIN4cute5tupleIJiiiiEEENS1_10collective13CollectiveMmaINS1_35MainloopSm100TmaUmmaWarpSpecializedILi17ELi2ELi4ENS5_IJNS4_1CILi1EEESB_SB_EEEEENS5_IJNSA_ILi128EEENSA_ILi64EEESF_EEEaNS5_IJSB_llEEEaSH_NS4_8TiledMMAINS4_8MMA_AtomIJNS4_15SM100_MMA_S8_SSIaaiLi128ELi64ELNS4_4UMMA5MajorE1ELSM_1ELNSL_8SaturateE0EEEEEENS4_6LayoutISC_NS5_IJNSA_ILi0EEESR_SR_EEEEENS5_IJNS4_10UnderscoreESU_SU_EEEEENS4_13SM90_TMA_LOADENS4_14ComposedLayoutINS4_7SwizzleILi3ELi4ELi3EEENS4_18smem_ptr_flag_bitsILi8EEENSQ_INS5_IJSE_NSA_ILi8EEEEEENS5_IJSB_SE_EEEEEEEvNS4_8identityESX_NSY_INSZ_ILi2ELi4ELi3EEES12_NSQ_INS5_IJSF_S13_EEENS5_IJSB_SF_EEEEEEEvS18_EENS_8epilogue10collective18CollectiveEpilogueINS1F_23Sm100TmaWarpSpecializedILi1ELi1ELi64ELb0ELb0EEEJSG_NS5_IJNSQ_ISE_SB_EENSQ_ISF_SB_EEEEEaNS5_IJlSB_lEEEaS1N_NS1F_6fusion15FusionCallbacksIS1J_NS1O_17LinearCombinationIaiaiLNS_15FloatRoundStyleE2EEESG_S1M_JEEENS4_5SM1004TMEM4LOAD26SM100_TMEM_LOAD_32dp32b64xESX_NSY_IS19_S12_NSQ_INS5_IJS13_SF_EEENS5_IJSF_SB_EEEEEEENS4_39AutoVectorizingCopyWithAssumedAlignmentILi128EEENS4_14SM90_TMA_STOREES21_S23_S23_EEEvvEEEEvNT_6ParamsE)
        /*0008*/ 	.word	0x000000c6


	//----- nvinfo : EIATTR_FRAME_SIZE
	.align		4
.L_19:
        /*000c*/ 	.byte	0x04, 0x11
        /*000e*/ 	.short	(.L_21 - .L_20)
	.align		4
.L_20:
        /*0010*/ 	.word	index@($__internal_2_$__cuda_sm10x_tcgen05_guardrail_trap_unallocated_columns_being_dealloced)
        /*0014*/ 	.word	0x00000000


	//----- nvinfo : EIATTR_FRAME_SIZE
	.align		4
.L_21:
        /*0018*/ 	.byte	0x04, 0x11
        /*001a*/ 	.short	(.L_23 - .L_22)
	.align		4
.L_22:
        /*001c*/ 	.word	index@($__internal_1_$__cuda_sm10x_tcgen05_guardrail_trap_phase_invalid_during_alloc)
        /*0020*/ 	.word	0x00000000


	//----- nvinfo : EIATTR_FRAME_SIZE
	.align		4
.L_23:
        /*0024*/ 	.byte	0x04, 0x11
        /*0026*/ 	.short	(.L_25 - .L_24)
	.align		4
.L_24:
        /*0028*/ 	.word	index@($__internal_0_$__cuda_sm10x_tcgen05_guardrail_trap_col_being_dealloced_not_returned_by_alloc)
        /*002c*/ 	.word	0x00000000


	//----- nvinfo : EIATTR_FRAME_SIZE
	.align		4
.L_25:
        /*0030*/ 	.byte	0x04, 0x11
        /*0032*/ 	.short	(.L_27 - .L_26)
	.align		4
.L_26:
        /*0034*/ 	.word	index@(_ZN7cutlass13device_kernelINS_4gemm6kernel13GemmUniversalIN4cute5tupleIJiiiiEEENS1_10collective13CollectiveMmaINS1_35MainloopSm100TmaUmmaWarpSpecializedILi17ELi2ELi4ENS5_IJNS4_1CILi1EEESB_SB_EEEEENS5_IJNSA_ILi128EEENSA_ILi64EEESF_EEEaNS5_IJSB_llEEEaSH_NS4_8TiledMMAINS4_8MMA_AtomIJNS4_15SM100_MMA_S8_SSIaaiLi128ELi64ELNS4_4UMMA5MajorE1ELSM_1ELNSL_8SaturateE0EEEEEENS4_6LayoutISC_NS5_IJNSA_ILi0EEESR_SR_EEEEENS5_IJNS4_10UnderscoreESU_SU_EEEEENS4_13SM90_TMA_LOADENS4_14ComposedLayoutINS4_7SwizzleILi3ELi4ELi3EEENS4_18smem_ptr_flag_bitsILi8EEENSQ_INS5_IJSE_NSA_ILi8EEEEEENS5_IJSB_SE_EEEEEEEvNS4_8identityESX_NSY_INSZ_ILi2ELi4ELi3EEES12_NSQ_INS5_IJSF_S13_EEENS5_IJSB_SF_EEEEEEEvS18_EENS_8epilogue10collective18CollectiveEpilogueINS1F_23Sm100TmaWarpSpecializedILi1ELi1ELi64ELb0ELb0EEEJSG_NS5_IJNSQ_ISE_SB_EENSQ_ISF_SB_EEEEEaNS5_IJlSB_lEEEaS1N_NS1F_6fusion15FusionCallbacksIS1J_NS1O_17LinearCombinationIaiaiLNS_15FloatRoundStyleE2EEESG_S1M_JEEENS4_5SM1004TMEM4LOAD26SM100_TMEM_LOAD_32dp32b64xESX_NSY_IS19_S12_NSQ_INS5_IJS13_SF_EEENS5_IJSF_SB_EEEEEEENS4_39AutoVectorizingCopyWithAssumedAlignmentILi128EEENS4_14SM90_TMA_STOREES21_S23_S23_EEEvvEEEEvNT_6ParamsE)
        /*0038*/ 	.word	0x00000000


	//----- nvinfo : EIATTR_MIN_STACK_SIZE
	.align		4
.L_27:
        /*003c*/ 	.byte	0x04, 0x12
        /*003e*/ 	.short	(.L_29 - .L_28)
	.align		4
.L_28:
        /*0040*/ 	.word	index@(_ZN7cutlass13device_kernelINS_4gemm6kernel13GemmUniversalIN4cute5tupleIJiiiiEEENS1_10collective13CollectiveMmaINS1_35MainloopSm100TmaUmmaWarpSpecializedILi17ELi2ELi4ENS5_IJNS4_1CILi1EEESB_SB_EEEEENS5_IJNSA_ILi128EEENSA_ILi64EEESF_EEEaNS5_IJSB_llEEEaSH_NS4_8TiledMMAINS4_8MMA_AtomIJNS4_15SM100_MMA_S8_SSIaaiLi128ELi64ELNS4_4UMMA5MajorE1ELSM_1ELNSL_8SaturateE0EEEEEENS4_6LayoutISC_NS5_IJNSA_ILi0EEESR_SR_EEEEENS5_IJNS4_10UnderscoreESU_SU_EEEEENS4_13SM90_TMA_LOADENS4_14ComposedLayoutINS4_7SwizzleILi3ELi4ELi3EEENS4_18smem_ptr_flag_bitsILi8EEENSQ_INS5_IJSE_NSA_ILi8EEEEEENS5_IJSB_SE_EEEEEEEvNS4_8identityESX_NSY_INSZ_ILi2ELi4ELi3EEES12_NSQ_INS5_IJSF_S13_EEENS5_IJSB_SF_EEEEEEEvS18_EENS_8epilogue10collective18CollectiveEpilogueINS1F_23Sm100TmaWarpSpecializedILi1ELi1ELi64ELb0ELb0EEEJSG_NS5_IJNSQ_ISE_SB_EENSQ_ISF_SB_EEEEEaNS5_IJlSB_lEEEaS1N_NS1F_6fusion15FusionCallbacksIS1J_NS1O_17LinearCombinationIaiaiLNS_15FloatRoundStyleE2EEESG_S1M_JEEENS4_5SM1004TMEM4LOAD26SM100_TMEM_LOAD_32dp32b64xESX_NSY_IS19_S12_NSQ_INS5_IJS13_SF_EEENS5_IJSF_SB_EEEEEEENS4_39AutoVectorizingCopyWithAssumedAlignmentILi128EEENS4_14SM90_TMA_STOREES21_S23_S23_EEEvvEEEEvNT_6ParamsE)
        /*0044*/ 	.word	0x00000000
.L_29:


//--------------------- .nv.compat                --------------------------
	.section	.nv.compat,"",@"SHT_CUDA_COMPAT_INFO"
	.align	4
        /*0000*/ 	.byte	0x02, 0x09, 0x01, 0x00, 0x02, 0x02, 0x03, 0x00, 0x02, 0x05, 0x06, 0x00, 0x03, 0x07, 0x01, 0x01
        /*0010*/ 	.byte	0x02, 0x03, 0x01, 0x00, 0x02, 0x06, 0x01, 0x00, 0x04, 0x0b, 0x08, 0x00, 0x01, 0x00, 0x00, 0x00
        /*0020*/ 	.byte	0x00, 0x00, 0x00, 0x00


//--------------------- .nv.info._ZN7cutlass13device_kernelINS_4gemm6kernel13GemmUniversalIN4cute5tupleIJiiiiEEENS1_10collective13CollectiveMmaINS1_35MainloopSm100TmaUmmaWarpSpecializedILi17ELi2ELi4ENS5_IJNS4_1CILi1EEESB_SB_EEEEENS5_IJNSA_ILi128EEENSA_ILi64EEESF_EEEaNS5_IJSB_llEEEaSH_NS4_8TiledMMAINS4_8MMA_AtomIJNS4_15SM100_MMA_S8_SSIaaiLi128ELi64ELNS4_4UMMA5MajorE1ELSM_1ELNSL_8SaturateE0EEEEEENS4_6LayoutISC_NS5_IJNSA_ILi0EEESR_SR_EEEEENS5_IJNS4_10UnderscoreESU_SU_EEEEENS4_13SM90_TMA_LOADENS4_14ComposedLayoutINS4_7SwizzleILi3ELi4ELi3EEENS4_18smem_ptr_flag_bitsILi8EEENSQ_INS5_IJSE_NSA_ILi8EEEEEENS5_IJSB_SE_EEEEEEEvNS4_8identityESX_NSY_INSZ_ILi2ELi4ELi3EEES12_NSQ_INS5_IJSF_S13_EEENS5_IJSB_SF_EEEEEEEvS18_EENS_8epilogue10collective18CollectiveEpilogueINS1F_23Sm100TmaWarpSpecializedILi1ELi1ELi64ELb0ELb0EEEJSG_NS5_IJNSQ_ISE_SB_EENSQ_ISF_SB_EEEEEaNS5_IJlSB_lEEEaS1N_NS1F_6fusion15FusionCallbacksIS1J_NS1O_17LinearCombinationIaiaiLNS_15FloatRoundStyleE2EEESG_S1M_JEEENS4_5SM1004TMEM4LOAD26SM100_TMEM_LOAD_32dp32b64xESX_NSY_IS19_S12_NSQ_INS5_IJS13_SF_EEENS5_IJSF_SB_EEEEEEENS4_39AutoVectorizingCopyWithAssumedAlignmentILi128EEENS4_14SM90_TMA_STOREES21_S23_S23_EEEvvEEEEvNT_6ParamsE --------------------------
	.section	.nv.info._ZN7cutlass13device_kernelINS_4gemm6kernel13GemmUniversalIN4cute5tupleIJiiiiEEENS1_10collective13CollectiveMmaINS1_35MainloopSm100TmaUmmaWarpSpecializedILi17ELi2ELi4ENS5_IJNS4_1CILi1EEESB_SB_EEEEENS5_IJNSA_ILi128EEENSA_ILi64EEESF_EEEaNS5_IJSB_llEEEaSH_NS4_8TiledMMAINS4_8MMA_AtomIJNS4_15SM100_MMA_S8_SSIaaiLi128ELi64ELNS4_4UMMA5MajorE1ELSM_1ELNSL_8SaturateE0EEEEEENS4_6LayoutISC_NS5_IJNSA_ILi0EEESR_SR_EEEEENS5_IJNS4_10UnderscoreESU_SU_EEEEENS4_13SM90_TMA_LOADENS4_14ComposedLayoutINS4_7SwizzleILi3ELi4ELi3EEENS4_18smem_ptr_flag_bitsILi8EEENSQ_INS5_IJSE_NSA_ILi8EEEEEENS5_IJSB_SE_EEEEEEEvNS4_8identityESX_NSY_INSZ_ILi2ELi4ELi3EEES12_NSQ_INS5_IJSF_S13_EEENS5_IJSB_SF_EEEEEEEvS18_EENS_8epilogue10collective18CollectiveEpilogueINS1F_23Sm100TmaWarpSpecializedILi1ELi1ELi64ELb0ELb0EEEJSG_NS5_IJNSQ_ISE_SB_EENSQ_ISF_SB_EEEEEaNS5_IJlSB_lEEEaS1N_NS1F_6fusion15FusionCallbacksIS1J_NS1O_17LinearCombinationIaiaiLNS_15FloatRoundStyleE2EEESG_S1M_JEEENS4_5SM1004TMEM4LOAD26SM100_TMEM_LOAD_32dp32b64xESX_NSY_IS19_S12_NSQ_INS5_IJS13_SF_EEENS5_IJSF_SB_EEEEEEENS4_39AutoVectorizingCopyWithAssumedAlignmentILi128EEENS4_14SM90_TMA_STOREES21_S23_S23_EEEvvEEEEvNT_6ParamsE,"",@"SHT_CUDA_INFO"
	.sectionflags	@""
	.align	4


	//----- nvinfo : EIATTR_CUDA_API_VERSION
	.align		4
        /*0000*/ 	.byte	0x04, 0x37
        /*0002*/ 	.short	(.L_31 - .L_30)
.L_30:
        /*0004*/ 	.word	0x00000082


	//----- nvinfo : EIATTR_KPARAM_INFO
	.align		4
.L_31:
        /*0008*/ 	.byte	0x04, 0x17
        /*000a*/ 	.short	(.L_33 - .L_32)
.L_32:
        /*000c*/ 	.word	0x00000000
        /*0010*/ 	.short	0x0000
        /*0012*/ 	.short	0x0000
        /*0014*/ 	.byte	0x00, 0xf0, 0x01, 0x20


	//----- nvinfo : EIATTR_AT_ENTRY_FRAGMENTS
	.align		4
.L_33:
        /*0018*/ 	.byte	0x04, 0x4f
        /*001a*/ 	.short	(.L_35 - .L_34)


	//   ....[0]....
.L_34:
        /*001c*/ 	.word	0x00000006


	//----- nvinfo : EIATTR_RESERVED_SMEM_USED
	.align		4
.L_35:
        /*0020*/ 	.byte	0x01, 0x41
	.zero		2


	//----- nvinfo : EIATTR_SPARSE_MMA_MASK
	.align		4
        /*0024*/ 	.byte	0x03, 0x50
        /*0026*/ 	.short	0x0000


	//----- nvinfo : EIATTR_TCGEN05_1CTA_USED
	.align		4
        /*0028*/ 	.byte	0x01, 0x51
	.zero		2


	//----- nvinfo : EIATTR_MAXREG_COUNT
	.align		4
        /*002c*/ 	.byte	0x03, 0x1b
        /*002e*/ 	.short	0x00ff


	//----- nvinfo : EIATTR_NUM_BARRIERS
	.align		4
        /*0030*/ 	.byte	0x02, 0x4c
        /*0032*/ 	.byte	0x07
	.zero		1


	//----- nvinfo : EIATTR_EXTERNS
	.align		4
        /*0034*/ 	.byte	0x04, 0x0f
        /*0036*/ 	.short	(.L_37 - .L_36)


	//   ....[0]....
	.align		4
.L_36:
        /*0038*/ 	.word	index@(__assertfail)


	//----- nvinfo : EIATTR_MERCURY_ISA_VERSION
	.align		4
.L_37:
        /*003c*/ 	.byte	0x03, 0x5f
        /*003e*/ 	.short	0x0101


	//----- nvinfo : EIATTR_INT_WARP_WIDE_INSTR_OFFSETS
	.align		4
        /*0040*/ 	.byte	0x04, 0x31
        /*0042*/ 	.short	(.L_39 - .L_38)


	//   ....[0]....
.L_38:
        /*0044*/ 	.word	0x00001f60


	//   ....[1]....
        /*0048*/ 	.word	0x00004000


	//   ....[2]....
        /*004c*/ 	.word	0x00004020


	//   ....[3]....
        /*0050*/ 	.word	0x00004050


	//   ....[4]....
        /*0054*/ 	.word	0x00004a60


	//   ....[5]....
        /*0058*/ 	.word	0x00004b50


	//----- nvinfo : EIATTR_COOP_GROUP_MASK_REGIDS
	.align		4
.L_39:
        /*005c*/ 	.byte	0x04, 0x29
        /*005e*/ 	.short	(.L_41 - .L_40)


	//   ....[0]....
.L_40:
        /*0060*/ 	.word	0xffffffff


	//   ....[1]....
        /*0064*/ 	.word	0xffffffff


	//   ....[2]....
        /*0068*/ 	.word	0xffffffff


	//   ....[3]....
        /*006c*/ 	.word	0xffffffff


	//   ....[4]....
        /*0070*/ 	.word	0xffffffff


	//   ....[5]....
        /*0074*/ 	.word	0xffffffff


	//   ....[6]....
        /*0078*/ 	.word	0xffffffff


	//   ....[7]....
        /*007c*/ 	.word	0xffffffff


	//   ....[8]....
        /*0080*/ 	.word	0xffffffff


	//   ....[9]....
        /*0084*/ 	.word	0xffffffff


	//   ....[10]....
        /*0088*/ 	.word	0xffffffff


	//   ....[11]....
        /*008c*/ 	.word	0xffffffff


	//   ....[12]....
        /*0090*/ 	.word	0xffffffff


	//----- nvinfo : EIATTR_COOP_GROUP_INSTR_OFFSETS
	.align		4
.L_41:
        /*0094*/ 	.byte	0x04, 0x28
        /*0096*/ 	.short	(.L_43 - .L_42)


	//   ....[0]....
.L_42:
        /*0098*/ 	.word	0x00000090


	//   ....[1]....
        /*009c*/ 	.word	0x000004d0


	//   ....[2]....
        /*00a0*/ 	.word	0x00000810


	//   ....[3]....
        /*00a4*/ 	.word	0x00000950


	//   ....[4]....
        /*00a8*/ 	.word	0x00000a50


	//   ....[5]....
        /*00ac*/ 	.word	0x00000bc0


	//   ....[6]....
        /*00b0*/ 	.word	0x00000d60


	//   ....[7]....
        /*00b4*/ 	.word	0x00001e40


	//   ....[8]....
        /*00b8*/ 	.word	0x00003370


	//   ....[9]....
        /*00bc*/ 	.word	0x00003580


	//   ....[10]....
        /*00c0*/ 	.word	0x000035b0


	//   ....[11]....
        /*00c4*/ 	.word	0x00003ee0


	//   ....[12]....
        /*00c8*/ 	.word	0x00004110


	//----- nvinfo : EIATTR_VRC_CTA_INIT_COUNT
	.align		4
.L_43:
        /*00cc*/ 	.byte	0x02, 0x4a
        /*00ce*/ 	.byte	0x80
	.zero		1


	//----- nvinfo : EIATTR_SYSCALL_OFFSETS
	.align		4
        /*00d0*/ 	.byte	0x04, 0x46
        /*00d2*/ 	.short	(.L_45 - .L_44)


	//   ....[0]....
.L_44:
        /*00d4*/ 	.word	0x00005580


	//   ....[1]....
        /*00d8*/ 	.word	0x000056c0


	//   ....[2]....
        /*00dc*/ 	.word	0x00005e60


	//----- nvinfo : EIATTR_MBARRIER_INSTR_OFFSETS
	.align		4
.L_45:
        /*00e0*/ 	.byte	0x04, 0x39
        /*00e2*/ 	.short	(.L_47 - .L_46)


	//   ....[0]....
.L_46:
        /*00e4*/ 	.word	0x000005d0
        /*00e8*/ 	.word	0x000000ff
        /*00ec*/ 	.word	0x00000000
        /*00f0*/ 	.short	0x0100
        /*00f2*/ 	.byte	0x05
	.zero		1


	//   ....[1]....
        /*00f4*/ 	.word	0x000005e0
        /*00f8*/ 	.word	0x000000ff
        /*00fc*/ 	.word	0x00000088
        /*0100*/ 	.short	0x0100
        /*0102*/ 	.byte	0x05
	.zero		1


	//   ....[2]....
        /*0104*/ 	.word	0x000005f0
        /*0108*/ 	.word	0x000000ff
        /*010c*/ 	.word	0x00000008
        /*0110*/ 	.short	0x0100
        /*0112*/ 	.byte	0x05
	.zero		1


	//   ....[3]....
        /*0114*/ 	.word	0x00000600
        /*0118*/ 	.word	0x000000ff
        /*011c*/ 	.word	0x00000090
        /*0120*/ 	.short	0x0100
        /*0122*/ 	.byte	0x05
	.zero		1


	//   ....[4]....
        /*0124*/ 	.word	0x00000610
        /*0128*/ 	.word	0x000000ff
        /*012c*/ 	.word	0x00000010
        /*0130*/ 	.short	0x0100
        /*0132*/ 	.byte	0x05
	.zero		1


	//   ....[5]....
        /*0134*/ 	.word	0x00000620
        /*0138*/ 	.word	0x000000ff
        /*013c*/ 	.word	0x00000098
        /*0140*/ 	.short	0x0100
        /*0142*/ 	.byte	0x05
	.zero		1


	//   ....[6]....
        /*0144*/ 	.word	0x00000630
        /*0148*/ 	.word	0x000000ff
        /*014c*/ 	.word	0x00000018
        /*0150*/ 	.short	0x0100
        /*0152*/ 	.byte	0x05
	.zero		1


	//   ....[7]....
        /*0154*/ 	.word	0x00000640
        /*0158*/ 	.word	0x000000ff
        /*015c*/ 	.word	0x000000a0
        /*0160*/ 	.short	0x0100
        /*0162*/ 	.byte	0x05
	.zero		1


	//   ....[8]....
        /*0164*/ 	.word	0x00000650
        /*0168*/ 	.word	0x000000ff
        /*016c*/ 	.word	0x00000020
        /*0170*/ 	.short	0x0100
        /*0172*/ 	.byte	0x05
	.zero		1


	//   ....[9]....
        /*0174*/ 	.word	0x00000660
        /*0178*/ 	.word	0x000000ff
        /*017c*/ 	.word	0x000000a8
        /*0180*/ 	.short	0x0100
        /*0182*/ 	.byte	0x05
	.zero		1


	//   ....[10]....
        /*0184*/ 	.word	0x00000670
        /*0188*/ 	.word	0x000000ff
        /*018c*/ 	.word	0x00000028
        /*0190*/ 	.short	0x0100
        /*0192*/ 	.byte	0x05
	.zero		1


	//   ....[11]....
        /*0194*/ 	.word	0x00000680
        /*0198*/ 	.word	0x000000ff
        /*019c*/ 	.word	0x000000b0
        /*01a0*/ 	.short	0x0100
        /*01a2*/ 	.byte	0x05
	.zero		1


	//   ....[12]....
        /*01a4*/ 	.word	0x00000690
        /*01a8*/ 	.word	0x000000ff
        /*01ac*/ 	.word	0x00000030
        /*01b0*/ 	.short	0x0100
        /*01b2*/ 	.byte	0x05
	.zero		1


	//   ....[13]....
        /*01b4*/ 	.word	0x000006a0
        /*01b8*/ 	.word	0x000000ff
        /*01bc*/ 	.word	0x000000b8
        /*01c0*/ 	.short	0x0100
        /*01c2*/ 	.byte	0x05
	.zero		1


	//   ....[14]....
        /*01c4*/ 	.word	0x000006b0
        /*01c8*/ 	.word	0x000000ff
        /*01cc*/ 	.word	0x00000038
        /*01d0*/ 	.short	0x0100
        /*01d2*/ 	.byte	0x05
	.zero		1


	//   ....[15]....
        /*01d4*/ 	.word	0x000006c0
        /*01d8*/ 	.word	0x000000ff
        /*01dc*/ 	.word	0x000000c0
        /*01e0*/ 	.short	0x0100
        /*01e2*/ 	.byte	0x05
	.zero		1


	//   ....[16]....
        /*01e4*/ 	.word	0x000006d0
        /*01e8*/ 	.word	0x000000ff
        /*01ec*/ 	.word	0x00000040
        /*01f0*/ 	.short	0x0100
        /*01f2*/ 	.byte	0x05
	.zero		1


	//   ....[17]....
        /*01f4*/ 	.word	0x000006e0
        /*01f8*/ 	.word	0x000000ff
        /*01fc*/ 	.word	0x000000c8
        /*0200*/ 	.short	0x0100
        /*0202*/ 	.byte	0x05
	.zero		1


	//   ....[18]....
        /*0204*/ 	.word	0x000006f0
        /*0208*/ 	.word	0x000000ff
        /*020c*/ 	.word	0x00000048
        /*0210*/ 	.short	0x0100
        /*0212*/ 	.byte	0x05
	.zero		1


	//   ....[19]....
        /*0214*/ 	.word	0x00000700
        /*0218*/ 	.word	0x000000ff
        /*021c*/ 	.word	0x000000d0
        /*0220*/ 	.short	0x0100
        /*0222*/ 	.byte	0x05
	.zero		1


	//   ....[20]....
        /*0224*/ 	.word	0x00000710
        /*0228*/ 	.word	0x000000ff
        /*022c*/ 	.word	0x00000050
        /*0230*/ 	.short	0x0100
        /*0232*/ 	.byte	0x05
	.zero		1


	//   ....[21]....
        /*0234*/ 	.word	0x00000720
        /*0238*/ 	.word	0x000000ff
        /*023c*/ 	.word	0x000000d8
        /*0240*/ 	.short	0x0100
        /*0242*/ 	.byte	0x05
	.zero		1


	//   ....[22]....
        /*0244*/ 	.word	0x00000730
        /*0248*/ 	.word	0x000000ff
        /*024c*/ 	.word	0x00000058
        /*0250*/ 	.short	0x0100
        /*0252*/ 	.byte	0x05
	.zero		1


	//   ....[23]....
        /*0254*/ 	.word	0x00000740
        /*0258*/ 	.word	0x000000ff
        /*025c*/ 	.word	0x000000e0
        /*0260*/ 	.short	0x0100
        /*0262*/ 	.byte	0x05
	.zero		1


	//   ....[24]....
        /*0264*/ 	.word	0x00000750
        /*0268*/ 	.word	0x000000ff
        /*026c*/ 	.word	0x00000060
        /*0270*/ 	.short	0x0100
        /*0272*/ 	.byte	0x05
	.zero		1


	//   ....[25]....
        /*0274*/ 	.word	0x00000760
        /*0278*/ 	.word	0x000000ff
        /*027c*/ 	.word	0x000000e8
        /*0280*/ 	.short	0x0100
        /*0282*/ 	.byte	0x05
	.zero		1


	//   ....[26]....
        /*0284*/ 	.word	0x00000770
        /*0288*/ 	.word	0x000000ff
        /*028c*/ 	.word	0x00000068
        /*0290*/ 	.short	0x0100
        /*0292*/ 	.byte	0x05
	.zero		1


	//   ....[27]....
        /*0294*/ 	.word	0x00000780
        /*0298*/ 	.word	0x000000ff
        /*029c*/ 	.word	0x000000f0
        /*02a0*/ 	.short	0x0100
        /*02a2*/ 	.byte	0x05
	.zero		1


	//   ....[28]....
        /*02a4*/ 	.word	0x00000790
        /*02a8*/ 	.word	0x000000ff
        /*02ac*/ 	.word	0x00000070
        /*02b0*/ 	.short	0x0100
        /*02b2*/ 	.byte	0x05
	.zero		1


	//   ....[29]....
        /*02b4*/ 	.word	0x000007a0
        /*02b8*/ 	.word	0x000000ff
        /*02bc*/ 	.word	0x000000f8
        /*02c0*/ 	.short	0x0100
        /*02c2*/ 	.byte	0x05
	.zero		1


	//   ....[30]....
        /*02c4*/ 	.word	0x000007b0
        /*02c8*/ 	.word	0x000000ff
        /*02cc*/ 	.word	0x00000078
        /*02d0*/ 	.short	0x0100
        /*02d2*/ 	.byte	0x05
	.zero		1


	//   ....[31]....
        /*02d4*/ 	.word	0x000007c0
        /*02d8*/ 	.word	0x000000ff
        /*02dc*/ 	.word	0x00000100
        /*02e0*/ 	.short	0x0100
        /*02e2*/ 	.byte	0x05
	.zero		1


	//   ....[32]....
        /*02e4*/ 	.word	0x000007d0
        /*02e8*/ 	.word	0x000000ff
        /*02ec*/ 	.word	0x00000080
        /*02f0*/ 	.short	0x0100
        /*02f2*/ 	.byte	0x05
	.zero		1


	//   ....[33]....
        /*02f4*/ 	.word	0x000007e0
        /*02f8*/ 	.word	0x000000ff
        /*02fc*/ 	.word	0x00000108
        /*0300*/ 	.short	0x0100
        /*0302*/ 	.byte	0x05
	.zero		1


	//   ....[34]....
        /*0304*/ 	.word	0x00000920
        /*0308*/ 	.word	0x000000ff
        /*030c*/ 	.word	0x00000110
        /*0310*/ 	.short	0x0100
        /*0312*/ 	.byte	0x06
	.zero		1


	//   ....[35]....
        /*0314*/ 	.word	0x00000930
        /*0318*/ 	.word	0x000000ff
        /*031c*/ 	.word	0x00000118
        /*0320*/ 	.short	0x0100
        /*0322*/ 	.byte	0x06
	.zero		1


	//   ....[36]....
        /*0324*/ 	.word	0x00000a20
        /*0328*/ 	.word	0x000000ff
        /*032c*/ 	.word	0x00000120
        /*0330*/ 	.short	0x0100
        /*0332*/ 	.byte	0x05
	.zero		1


	//   ....[37]....
        /*0334*/ 	.word	0x00000a30
        /*0338*/ 	.word	0x000000ff
        /*033c*/ 	.word	0x00000128
        /*0340*/ 	.short	0x0100
        /*0342*/ 	.byte	0x05
	.zero		1


	//   ....[38]....
        /*0344*/ 	.word	0x00000b70
        /*0348*/ 	.word	0x000000ff
        /*034c*/ 	.word	0x00000130
        /*0350*/ 	.short	0x0100
        /*0352*/ 	.byte	0x05
	.zero		1


	//   ....[39]....
        /*0354*/ 	.word	0x00000b80
        /*0358*/ 	.word	0x000000ff
        /*035c*/ 	.word	0x00000140
        /*0360*/ 	.short	0x0100
        /*0362*/ 	.byte	0x05
	.zero		1


	//   ....[40]....
        /*0364*/ 	.word	0x00000b90
        /*0368*/ 	.word	0x000000ff
        /*036c*/ 	.word	0x00000138
        /*0370*/ 	.short	0x0100
        /*0372*/ 	.byte	0x05
	.zero		1


	//   ....[41]....
        /*0374*/ 	.word	0x00000ba0
        /*0378*/ 	.word	0x000000ff
        /*037c*/ 	.word	0x00000148
        /*0380*/ 	.short	0x0100
        /*0382*/ 	.byte	0x05
	.zero		1


	//   ....[42]....
        /*0384*/ 	.word	0x00000cd0
        /*0388*/ 	.word	0x000000ff
        /*038c*/ 	.word	0x00000150
        /*0390*/ 	.short	0x0100
        /*0392*/ 	.byte	0x06
	.zero		1


	//   ....[43]....
        /*0394*/ 	.word	0x00000ce0
        /*0398*/ 	.word	0x000000ff
        /*039c*/ 	.word	0x00000170
        /*03a0*/ 	.short	0x0100
        /*03a2*/ 	.byte	0x06
	.zero		1


	//   ....[44]....
        /*03a4*/ 	.word	0x00000cf0
        /*03a8*/ 	.word	0x000000ff
        /*03ac*/ 	.word	0x00000158
        /*03b0*/ 	.short	0x0100
        /*03b2*/ 	.byte	0x06
	.zero		1


	//   ....[45]....
        /*03b4*/ 	.word	0x00000d00
        /*03b8*/ 	.word	0x000000ff
        /*03bc*/ 	.word	0x00000178
        /*03c0*/ 	.short	0x0100
        /*03c2*/ 	.byte	0x06
	.zero		1


	//   ....[46]....
        /*03c4*/ 	.word	0x00000d10
        /*03c8*/ 	.word	0x000000ff
        /*03cc*/ 	.word	0x00000160
        /*03d0*/ 	.short	0x0100
        /*03d2*/ 	.byte	0x06
	.zero		1


	//   ....[47]....
        /*03d4*/ 	.word	0x00000d20
        /*03d8*/ 	.word	0x000000ff
        /*03dc*/ 	.word	0x00000180
        /*03e0*/ 	.short	0x0100
        /*03e2*/ 	.byte	0x06
	.zero		1


	//   ....[48]....
        /*03e4*/ 	.word	0x00000d30
        /*03e8*/ 	.word	0x000000ff
        /*03ec*/ 	.word	0x00000168
        /*03f0*/ 	.short	0x0100
        /*03f2*/ 	.byte	0x06
	.zero		1


	//   ....[49]....
        /*03f4*/ 	.word	0x00000d40
        /*03f8*/ 	.word	0x000000ff
        /*03fc*/ 	.word	0x00000188
        /*0400*/ 	.short	0x0100
        /*0402*/ 	.byte	0x06
	.zero		1


	//   ....[50]....
        /*0404*/ 	.word	0x00000e30
        /*0408*/ 	.word	0x000000ff
        /*040c*/ 	.word	0x00000190
        /*0410*/ 	.short	0x0100
        /*0412*/ 	.byte	0x05
	.zero		1


	//   ....[51]....
        /*0414*/ 	.word	0x00000e40
        /*0418*/ 	.word	0x000000ff
        /*041c*/ 	.word	0x000001a0
        /*0420*/ 	.short	0x0100
        /*0422*/ 	.byte	0x05
	.zero		1


	//   ....[52]....
        /*0424*/ 	.word	0x00000e50
        /*0428*/ 	.word	0x000000ff
        /*042c*/ 	.word	0x00000198
        /*0430*/ 	.short	0x0100
        /*0432*/ 	.byte	0x05
	.zero		1


	//   ....[53]....
        /*0434*/ 	.word	0x00000e60
        /*0438*/ 	.word	0x000000ff
        /*043c*/ 	.word	0x000001a8
        /*0440*/ 	.short	0x0100
        /*0442*/ 	.byte	0x05
	.zero		1


	//   ....[54]....
        /*0444*/ 	.word	0x00001740
        /*0448*/ 	.word	0x00000003
        /*044c*/ 	.word	0x000001a0
        /*0450*/ 	.short	0x010a
        /*0452*/ 	.byte	0xff
	.zero		1


	//   ....[55]....
        /*0454*/ 	.word	0x00001770
        /*0458*/ 	.word	0x00000003
        /*045c*/ 	.word	0x00000190
        /*0460*/ 	.short	0x0101
        /*0462*/ 	.byte	0xff
	.zero		1


	//   ....[56]....
        /*0464*/ 	.word	0x00001840
        /*0468*/ 	.word	0x000000ff
        /*046c*/ 	.word	0x00000088
        /*0470*/ 	.short	0x010a
        /*0472*/ 	.byte	0x08
	.zero		1


	//   ....[57]....
        /*0474*/ 	.word	0x000018e0
        /*0478*/ 	.word	0x000000ff
        /*047c*/ 	.word	0x00000088
        /*0480*/ 	.short	0x010a
        /*0482*/ 	.byte	0x21
	.zero		1


	//   ....[58]....
        /*0484*/ 	.word	0x00001a30
        /*0488*/ 	.word	0x000000ff
        /*048c*/ 	.word	0x00000088
        /*0490*/ 	.short	0x010a
        /*0492*/ 	.byte	0x08
	.zero		1


	//   ....[59]....
        /*0494*/ 	.word	0x00001b40
        /*0498*/ 	.word	0x000000ff
        /*049c*/ 	.word	0x00000128
        /*04a0*/ 	.short	0x0101
        /*04a2*/ 	.byte	0x04
	.zero		1


	//   ....[60]....
        /*04a4*/ 	.word	0x00001b60
        /*04a8*/ 	.word	0x000000ff
        /*04ac*/ 	.word	0x00000088
        /*04b0*/ 	.short	0x010a
        /*04b2*/ 	.byte	0x08
	.zero		1


	//   ....[61]....
        /*04b4*/ 	.word	0x00001be0
        /*04b8*/ 	.word	0x000000ff
        /*04bc*/ 	.word	0x00000088
        /*04c0*/ 	.short	0x010a
        /*04c2*/ 	.byte	0x11
	.zero		1


	//   ....[62]....
        /*04c4*/ 	.word	0x00001d30
        /*04c8*/ 	.word	0x000000ff
        /*04cc*/ 	.word	0x00000088
        /*04d0*/ 	.short	0x010a
        /*04d2*/ 	.byte	0x08
	.zero		1


	//   ....[63]....
        /*04d4*/ 	.word	0x00001e70
        /*04d8*/ 	.word	0x00000002
        /*04dc*/ 	.word	0x00000130
        /*04e0*/ 	.short	0x010a
        /*04e2*/ 	.byte	0xff
	.zero		1


	//   ....[64]....
        /*04e4*/ 	.word	0x00001f30
        /*04e8*/ 	.word	0x00000002
        /*04ec*/ 	.word	0x00000000
        /*04f0*/ 	.short	0x0101
        /*04f2*/ 	.byte	0xff
	.zero		1


	//   ....[65]....
        /*04f4*/ 	.word	0x00002490
        /*04f8*/ 	.word	0x000000ff
        /*04fc*/ 	.word	0x00000000
        /*0500*/ 	.short	0x010a
        /*0502*/ 	.byte	0x05
	.zero		1


	//   ....[66]....
        /*0504*/ 	.word	0x00002520
        /*0508*/ 	.word	0x000000ff
        /*050c*/ 	.word	0x00000000
        /*0510*/ 	.short	0x010a
        /*0512*/ 	.byte	0x05
	.zero		1


	//   ....[67]....
        /*0514*/ 	.word	0x000025b0
        /*0518*/ 	.word	0x000000ff
        /*051c*/ 	.word	0x00000000
        /*0520*/ 	.short	0x010a
        /*0522*/ 	.byte	0x05
	.zero		1


	//   ....[68]....
        /*0524*/ 	.word	0x00002640
        /*0528*/ 	.word	0x000000ff
        /*052c*/ 	.word	0x00000000
        /*0530*/ 	.short	0x010a
        /*0532*/ 	.byte	0x05
	.zero		1


	//   ....[69]....
        /*0534*/ 	.word	0x000026d0
        /*0538*/ 	.word	0x000000ff
        /*053c*/ 	.word	0x00000000
        /*0540*/ 	.short	0x010a
        /*0542*/ 	.byte	0x05
	.zero		1


	//   ....[70]....
        /*0544*/ 	.word	0x00002760
        /*0548*/ 	.word	0x000000ff
        /*054c*/ 	.word	0x00000000
        /*0550*/ 	.short	0x010a
        /*0552*/ 	.byte	0x05
	.zero		1


	//   ....[71]....
        /*0554*/ 	.word	0x000027f0
        /*0558*/ 	.word	0x000000ff
        /*055c*/ 	.word	0x00000000
        /*0560*/ 	.short	0x010a
        /*0562*/ 	.byte	0x05
	.zero		1


	//   ....[72]....
        /*0564*/ 	.word	0x00002880
        /*0568*/ 	.word	0x000000ff
        /*056c*/ 	.word	0x00000000
        /*0570*/ 	.short	0x010a
        /*0572*/ 	.byte	0x05
	.zero		1


	//   ....[73]....
        /*0574*/ 	.word	0x00002910
        /*0578*/ 	.word	0x000000ff
        /*057c*/ 	.word	0x00000000
        /*0580*/ 	.short	0x010a
        /*0582*/ 	.byte	0x05
	.zero		1


	//   ....[74]....
        /*0584*/ 	.word	0x000029a0
        /*0588*/ 	.word	0x000000ff
        /*058c*/ 	.word	0x00000000
        /*0590*/ 	.short	0x010a
        /*0592*/ 	.byte	0x05
	.zero		1


	//   ....[75]....
        /*0594*/ 	.word	0x00002a30
        /*0598*/ 	.word	0x000000ff
        /*059c*/ 	.word	0x00000000
        /*05a0*/ 	.short	0x010a
        /*05a2*/ 	.byte	0x05
	.zero		1


	//   ....[76]....
        /*05a4*/ 	.word	0x00002ac0
        /*05a8*/ 	.word	0x000000ff
        /*05ac*/ 	.word	0x00000000
        /*05b0*/ 	.short	0x010a
        /*05b2*/ 	.byte	0x05
	.zero		1


	//   ....[77]....
        /*05b4*/ 	.word	0x00002b50
        /*05b8*/ 	.word	0x000000ff
        /*05bc*/ 	.word	0x00000000
        /*05c0*/ 	.short	0x010a
        /*05c2*/ 	.byte	0x05
	.zero		1


	//   ....[78]....
        /*05c4*/ 	.word	0x00002be0
        /*05c8*/ 	.word	0x000000ff
        /*05cc*/ 	.word	0x00000000
        /*05d0*/ 	.short	0x010a
        /*05d2*/ 	.byte	0x05
	.zero		1


	//   ....[79]....
        /*05d4*/ 	.word	0x00002c70
        /*05d8*/ 	.word	0x000000ff
        /*05dc*/ 	.word	0x00000000
        /*05e0*/ 	.short	0x010a
        /*05e2*/ 	.byte	0x05
	.zero		1


	//   ....[80]....
        /*05e4*/ 	.word	0x00002d00
        /*05e8*/ 	.word	0x000000ff
        /*05ec*/ 	.word	0x00000000
        /*05f0*/ 	.short	0x010a
        /*05f2*/ 	.byte	0x05
	.zero		1


	//   ....[81]....
        /*05f4*/ 	.word	0x00002da0
        /*05f8*/ 	.word	0x00000000
        /*05fc*/ 	.word	0x00000000
        /*0600*/ 	.short	0x010a
        /*0602*/ 	.byte	0xff
	.zero		1


	//   ....[82]....
        /*0604*/ 	.word	0x00002ec0
        /*0608*/ 	.word	0x00000000
        /*060c*/ 	.word	0x00000190
        /*0610*/ 	.short	0x010a
        /*0612*/ 	.byte	0xff
	.zero		1


	//   ....[83]....
        /*0614*/ 	.word	0x00002f20
        /*0618*/ 	.word	0x00000004
        /*061c*/ 	.word	0x00000000
        /*0620*/ 	.short	0x0101
        /*0622*/ 	.byte	0xff
	.zero		1


	//   ....[84]....
        /*0624*/ 	.word	0x00002f40
        /*0628*/ 	.word	0x000000ff
        /*062c*/ 	.word	0x00000140
        /*0630*/ 	.short	0x010a
        /*0632*/ 	.byte	0x05
	.zero		1


	//   ....[85]....
        /*0634*/ 	.word	0x00003060
        /*0638*/ 	.word	0x00000000
        /*063c*/ 	.word	0x00000130
        /*0640*/ 	.short	0x010a
        /*0642*/ 	.byte	0xff
	.zero		1


	//   ....[86]....
        /*0644*/ 	.word	0x00003170
        /*0648*/ 	.word	0x00000000
        /*064c*/ 	.word	0x00000000
        /*0650*/ 	.short	0x0101
        /*0652*/ 	.byte	0xff
	.zero		1


	//   ....[87]....
        /*0654*/ 	.word	0x00003200
        /*0658*/ 	.word	0x000000ff
        /*065c*/ 	.word	0x00000140
        /*0660*/ 	.short	0x0106
        /*0662*/ 	.byte	0x05
	.zero		1


	//   ....[88]....
        /*0664*/ 	.word	0x00003220
        /*0668*/ 	.word	0x000000ff
        /*066c*/ 	.word	0x00000140
        /*0670*/ 	.short	0x010a
        /*0672*/ 	.byte	0x05
	.zero		1


	//   ....[89]....
        /*0674*/ 	.word	0x000032b0
        /*0678*/ 	.word	0x000000ff
        /*067c*/ 	.word	0x00000140
        /*0680*/ 	.short	0x0106
        /*0682*/ 	.byte	0x04
	.zero		1


	//   ....[90]....
        /*0684*/ 	.word	0x000032f0
        /*0688*/ 	.word	0x00000000
        /*068c*/ 	.word	0x00000140
        /*0690*/ 	.short	0x010a
        /*0692*/ 	.byte	0xff
	.zero		1


	//   ....[91]....
        /*0694*/ 	.word	0x000037d0
        /*0698*/ 	.word	0x00000000
        /*069c*/ 	.word	0x00000130
        /*06a0*/ 	.short	0x010a
        /*06a2*/ 	.byte	0xff
	.zero		1


	//   ....[92]....
        /*06a4*/ 	.word	0x000038e0
        /*06a8*/ 	.word	0x00000003
        /*06ac*/ 	.word	0x00000000
        /*06b0*/ 	.short	0x0101
        /*06b2*/ 	.byte	0xff
	.zero		1


	//   ....[93]....
        /*06b4*/ 	.word	0x000038f0
        /*06b8*/ 	.word	0x000000ff
        /*06bc*/ 	.word	0x00000000
        /*06c0*/ 	.short	0x010a
        /*06c2*/ 	.byte	0x04
	.zero		1


	//   ....[94]....
        /*06c4*/ 	.word	0x00003910
        /*06c8*/ 	.word	0x000000ff
        /*06cc*/ 	.word	0x00000170
        /*06d0*/ 	.short	0x010a
        /*06d2*/ 	.byte	0x08
	.zero		1


	//   ....[95]....
        /*06d4*/ 	.word	0x000039e0
        /*06d8*/ 	.word	0x000000ff
        /*06dc*/ 	.word	0x00000000
        /*06e0*/ 	.short	0x010a
        /*06e2*/ 	.byte	0x07
	.zero		1


	//   ....[96]....
        /*06e4*/ 	.word	0x00003b20
        /*06e8*/ 	.word	0x000000ff
        /*06ec*/ 	.word	0x00000000
        /*06f0*/ 	.short	0x010a
        /*06f2*/ 	.byte	0x04
	.zero		1


	//   ....[97]....
        /*06f4*/ 	.word	0x00003d10
        /*06f8*/ 	.word	0x000000ff
        /*06fc*/ 	.word	0x00000000
        /*0700*/ 	.short	0x010a
        /*0702*/ 	.byte	0x05
	.zero		1


	//   ....[98]....
        /*0704*/ 	.word	0x00003da0
        /*0708*/ 	.word	0x000000ff
        /*070c*/ 	.word	0x00000000
        /*0710*/ 	.short	0x010a
        /*0712*/ 	.byte	0x05
	.zero		1


	//   ....[99]....
        /*0714*/ 	.word	0x00003e30
        /*0718*/ 	.word	0x000000ff
        /*071c*/ 	.word	0x00000000
        /*0720*/ 	.short	0x010a
        /*0722*/ 	.byte	0x05
	.zero		1


	//   ....[100]....
        /*0724*/ 	.word	0x00003ec0
        /*0728*/ 	.word	0x000000ff
        /*072c*/ 	.word	0x00000000
        /*0730*/ 	.short	0x010a
        /*0732*/ 	.byte	0x07
	.zero		1


	//   ....[101]....
        /*0734*/ 	.word	0x00004300
        /*0738*/ 	.word	0x00000000
        /*073c*/ 	.word	0x00000130
        /*0740*/ 	.short	0x010a
        /*0742*/ 	.byte	0xff
	.zero		1


	//   ....[102]....
        /*0744*/ 	.word	0x000043f0
        /*0748*/ 	.word	0x00000000
        /*074c*/ 	.word	0x00000000
        /*0750*/ 	.short	0x0101
        /*0752*/ 	.byte	0xff
	.zero		1


	//   ....[103]....
        /*0754*/ 	.word	0x00004710
        /*0758*/ 	.word	0x000000ff
        /*075c*/ 	.word	0x00000128
        /*0760*/ 	.short	0x010a
        /*0762*/ 	.byte	0x06
	.zero		1


	//   ....[104]....
        /*0764*/ 	.word	0x00004890
        /*0768*/ 	.word	0x000000ff
        /*076c*/ 	.word	0x00000118
        /*0770*/ 	.short	0x010a
        /*0772*/ 	.byte	0x06
	.zero		1


	//   ....[105]....
        /*0774*/ 	.word	0x00004bc0
        /*0778*/ 	.word	0x000000ff
        /*077c*/ 	.word	0x00000110
        /*0780*/ 	.short	0x010b
        /*0782*/ 	.byte	0x06
	.zero		1


	//   ....[106]....
        /*0784*/ 	.word	0x00004be0
        /*0788*/ 	.word	0x000000ff
        /*078c*/ 	.word	0x00000000
        /*0790*/ 	.short	0x0101
        /*0792*/ 	.byte	0x25
	.zero		1


	//   ....[107]....
        /*0794*/ 	.word	0x00004c20
        /*0798*/ 	.word	0x00000000
        /*079c*/ 	.word	0x00000118
        /*07a0*/ 	.short	0x010a
        /*07a2*/ 	.byte	0xff
	.zero		1


	//   ....[108]....
        /*07a4*/ 	.word	0x00004f90
        /*07a8*/ 	.word	0x00000000
        /*07ac*/ 	.word	0x00000130
        /*07b0*/ 	.short	0x010a
        /*07b2*/ 	.byte	0xff
	.zero		1


	//   ....[109]....
        /*07b4*/ 	.word	0x000050a0
        /*07b8*/ 	.word	0x00000000
        /*07bc*/ 	.word	0x00000000
        /*07c0*/ 	.short	0x0101
        /*07c2*/ 	.byte	0xff
	.zero		1


	//   ....[110]....
        /*07c4*/ 	.word	0x00005a40
        /*07c8*/ 	.word	0x000000ff
        /*07cc*/ 	.word	0x00000110
        /*07d0*/ 	.short	0x010a
        /*07d2*/ 	.byte	0x2b
	.zero		1


	//   ....[111]....
        /*07d4*/ 	.word	0x00005a50
        /*07d8*/ 	.word	0x00000094
        /*07dc*/ 	.word	0x00000150
        /*07e0*/ 	.short	0x010a
        /*07e2*/ 	.byte	0xff
	.zero		1


	//   ....[112]....
        /*07e4*/ 	.word	0x00005be0
        /*07e8*/ 	.word	0x000000ff
        /*07ec*/ 	.word	0x00000110
        /*07f0*/ 	.short	0x010a
        /*07f2*/ 	.byte	0x2b
	.zero		1


	//   ....[113]....
        /*07f4*/ 	.word	0x00005ce0
        /*07f8*/ 	.word	0x000000ff
        /*07fc*/ 	.word	0x00000000
        /*0800*/ 	.short	0x0101
        /*0802*/ 	.byte	0x04
	.zero		1


	//   ....[114]....
        /*0804*/ 	.word	0x00005d40
        /*0808*/ 	.word	0x00000094
        /*080c*/ 	.word	0x00000150
        /*0810*/ 	.short	0x010a
        /*0812*/ 	.byte	0xff
	.zero		1


	//   ....[115]....
        /*0814*/ 	.word	0x000060b0
        /*0818*/ 	.word	0x000000ff
        /*081c*/ 	.word	0x00000000
        /*0820*/ 	.short	0x0101
        /*0822*/ 	.byte	0x05
	.zero		1


	//   ....[116]....
        /*0824*/ 	.word	0x000072a0
        /*0828*/ 	.word	0x00000003
        /*082c*/ 	.word	0x000001a0
        /*0830*/ 	.short	0x010a
        /*0832*/ 	.byte	0xff
	.zero		1


	//   ....[117]....
        /*0834*/ 	.word	0x00007300
        /*0838*/ 	.word	0x00000002
        /*083c*/ 	.word	0x00000088
        /*0840*/ 	.short	0x010a
        /*0842*/ 	.byte	0xff
	.zero		1


	//   ....[118]....
        /*0844*/ 	.word	0x00007360
        /*0848*/ 	.word	0x00000002
        /*084c*/ 	.word	0x00000088
        /*0850*/ 	.short	0x010a
        /*0852*/ 	.byte	0xff
	.zero		1


	//   ....[119]....
        /*0854*/ 	.word	0x000073b0
        /*0858*/ 	.word	0x00000002
        /*085c*/ 	.word	0x00000130
        /*0860*/ 	.short	0x010a
        /*0862*/ 	.byte	0xff
	.zero		1


	//   ....[120]....
        /*0864*/ 	.word	0x00007410
        /*0868*/ 	.word	0x00000000
        /*086c*/ 	.word	0x00000000
        /*0870*/ 	.short	0x010a
        /*0872*/ 	.byte	0xff
	.zero		1


	//   ....[121]....
        /*0874*/ 	.word	0x00007470
        /*0878*/ 	.word	0x00000000
        /*087c*/ 	.word	0x00000000
        /*0880*/ 	.short	0x010a
        /*0882*/ 	.byte	0xff
	.zero		1


	//   ....[122]....
        /*0884*/ 	.word	0x000074d0
        /*0888*/ 	.word	0x00000000
        /*088c*/ 	.word	0x00000000
        /*0890*/ 	.short	0x010a
        /*0892*/ 	.byte	0xff
	.zero		1


	//   ....[123]....
        /*0894*/ 	.word	0x00007530
        /*0898*/ 	.word	0x00000000
        /*089c*/ 	.word	0x00000000
        /*08a0*/ 	.short	0x010a
        /*08a2*/ 	.byte	0xff
	.zero		1


	//   ....[124]....
        /*08a4*/ 	.word	0x00007590
        /*08a8*/ 	.word	0x00000000
        /*08ac*/ 	.word	0x00000000
        /*08b0*/ 	.short	0x010a
        /*08b2*/ 	.byte	0xff
	.zero		1


	//   ....[125]....
        /*08b4*/ 	.word	0x000075f0
        /*08b8*/ 	.word	0x00000000
        /*08bc*/ 	.word	0x00000000
        /*08c0*/ 	.short	0x010a
        /*08c2*/ 	.byte	0xff
	.zero		1


	//   ....[126]....
        /*08c4*/ 	.word	0x00007650
        /*08c8*/ 	.word	0x00000000
        /*08cc*/ 	.word	0x00000000
        /*08d0*/ 	.short	0x010a
        /*08d2*/ 	.byte	0xff
	.zero		1


	//   ....[127]....
        /*08d4*/ 	.word	0x000076b0
        /*08d8*/ 	.word	0x00000000
        /*08dc*/ 	.word	0x00000000
        /*08e0*/ 	.short	0x010a
        /*08e2*/ 	.byte	0xff
	.zero		1


	//   ....[128]....
        /*08e4*/ 	.word	0x00007710
        /*08e8*/ 	.word	0x00000000
        /*08ec*/ 	.word	0x00000000
        /*08f0*/ 	.short	0x010a
        /*08f2*/ 	.byte	0xff
	.zero		1


	//   ....[129]....
        /*08f4*/ 	.word	0x00007770
        /*08f8*/ 	.word	0x00000000
        /*08fc*/ 	.word	0x00000000
        /*0900*/ 	.short	0x010a
        /*0902*/ 	.byte	0xff
	.zero		1


	//   ....[130]....
        /*0904*/ 	.word	0x000077d0
        /*0908*/ 	.word	0x00000000
        /*090c*/ 	.word	0x00000000
        /*0910*/ 	.short	0x010a
        /*0912*/ 	.byte	0xff
	.zero		1


	//   ....[131]....
        /*0914*/ 	.word	0x00007830
        /*0918*/ 	.word	0x00000000
        /*091c*/ 	.word	0x00000000
        /*0920*/ 	.short	0x010a
        /*0922*/ 	.byte	0xff
	.zero		1


	//   ....[132]....
        /*0924*/ 	.word	0x00007890
        /*0928*/ 	.word	0x00000000
        /*092c*/ 	.word	0x00000000
        /*0930*/ 	.short	0x010a
        /*0932*/ 	.byte	0xff
	.zero		1


	//   ....[133]....
        /*0934*/ 	.word	0x000078f0
        /*0938*/ 	.word	0x00000000
        /*093c*/ 	.word	0x00000000
        /*0940*/ 	.short	0x010a
        /*0942*/ 	.byte	0xff
	.zero		1


	//   ....[134]....
        /*0944*/ 	.word	0x00007950
        /*0948*/ 	.word	0x00000000
        /*094c*/ 	.word	0x00000000
        /*0950*/ 	.short	0x010a
        /*0952*/ 	.byte	0xff
	.zero		1


	//   ....[135]....
        /*0954*/ 	.word	0x000079b0
        /*0958*/ 	.word	0x00000000
        /*095c*/ 	.word	0x00000000
        /*0960*/ 	.short	0x010a
        /*0962*/ 	.byte	0xff
	.zero		1


	//   ....[136]....
        /*0964*/ 	.word	0x00007a00
        /*0968*/ 	.word	0x00000000
        /*096c*/ 	.word	0x00000190
        /*0970*/ 	.short	0x010a
        /*0972*/ 	.byte	0xff
	.zero		1


	//   ....[137]....
        /*0974*/ 	.word	0x00007a60
        /*0978*/ 	.word	0x00000000
        /*097c*/ 	.word	0x00000140
        /*0980*/ 	.short	0x010a
        /*0982*/ 	.byte	0xff
	.zero		1


	//   ....[138]....
        /*0984*/ 	.word	0x00007ab0
        /*0988*/ 	.word	0x00000000
        /*098c*/ 	.word	0x00000130
        /*0990*/ 	.short	0x010a
        /*0992*/ 	.byte	0xff
	.zero		1


	//   ....[139]....
        /*0994*/ 	.word	0x00007b10
        /*0998*/ 	.word	0x00000000
        /*099c*/ 	.word	0x00000140
        /*09a0*/ 	.short	0x010a
        /*09a2*/ 	.byte	0xff
	.zero		1


	//   ....[140]....
        /*09a4*/ 	.word	0x00007b60
        /*09a8*/ 	.word	0x00000000
        /*09ac*/ 	.word	0x00000130
        /*09b0*/ 	.short	0x010a
        /*09b2*/ 	.byte	0xff
	.zero		1


	//   ....[141]....
        /*09b4*/ 	.word	0x00007bc0
        /*09b8*/ 	.word	0x00000003
        /*09bc*/ 	.word	0x00000170
        /*09c0*/ 	.short	0x010a
        /*09c2*/ 	.byte	0xff
	.zero		1


	//   ....[142]....
        /*09c4*/ 	.word	0x00007c20
        /*09c8*/ 	.word	0x00000000
        /*09cc*/ 	.word	0x00000000
        /*09d0*/ 	.short	0x010a
        /*09d2*/ 	.byte	0xff
	.zero		1


	//   ....[143]....
        /*09d4*/ 	.word	0x00007c80
        /*09d8*/ 	.word	0x00000000
        /*09dc*/ 	.word	0x00000000
        /*09e0*/ 	.short	0x010a
        /*09e2*/ 	.byte	0xff
	.zero		1


	//   ....[144]....
        /*09e4*/ 	.word	0x00007ce0
        /*09e8*/ 	.word	0x00000000
        /*09ec*/ 	.word	0x00000000
        /*09f0*/ 	.short	0x010a
        /*09f2*/ 	.byte	0xff
	.zero		1


	//   ....[145]....
        /*09f4*/ 	.word	0x00007d40
        /*09f8*/ 	.word	0x00000000
        /*09fc*/ 	.word	0x00000000
        /*0a00*/ 	.short	0x010a
        /*0a02*/ 	.byte	0xff
	.zero		1


	//   ....[146]....
        /*0a04*/ 	.word	0x00007da0
        /*0a08*/ 	.word	0x00000000
        /*0a0c*/ 	.word	0x00000000
        /*0a10*/ 	.short	0x010a
        /*0a12*/ 	.byte	0xff
	.zero		1


	//   ....[147]....
        /*0a14*/ 	.word	0x00007df0
        /*0a18*/ 	.word	0x00000000
        /*0a1c*/ 	.word	0x00000130
        /*0a20*/ 	.short	0x010a
        /*0a22*/ 	.byte	0xff
	.zero		1


	//   ....[148]....
        /*0a24*/ 	.word	0x00007e50
        /*0a28*/ 	.word	0x00000000
        /*0a2c*/ 	.word	0x00000128
        /*0a30*/ 	.short	0x010a
        /*0a32*/ 	.byte	0xff
	.zero		1


	//   ....[149]....
        /*0a34*/ 	.word	0x00007eb0
        /*0a38*/ 	.word	0x00000003
        /*0a3c*/ 	.word	0x00000118
        /*0a40*/ 	.short	0x010a
        /*0a42*/ 	.byte	0xff
	.zero		1


	//   ....[150]....
        /*0a44*/ 	.word	0x00007f00
        /*0a48*/ 	.word	0x00000000
        /*0a4c*/ 	.word	0x00000130
        /*0a50*/ 	.short	0x010a
        /*0a52*/ 	.byte	0xff
	.zero		1


	//   ....[151]....
        /*0a54*/ 	.word	0x00007f60
        /*0a58*/ 	.word	0x00000000
        /*0a5c*/ 	.word	0x00000110
        /*0a60*/ 	.short	0x010a
        /*0a62*/ 	.byte	0xff
	.zero		1


	//   ....[152]....
        /*0a64*/ 	.word	0x00007fb0
        /*0a68*/ 	.word	0x00000094
        /*0a6c*/ 	.word	0x00000150
        /*0a70*/ 	.short	0x010a
        /*0a72*/ 	.byte	0xff
	.zero		1


	//----- nvinfo : EIATTR_NUM_MBARRIERS
	.align		4
.L_47:
        /*0a74*/ 	.byte	0x03, 0x38
        /*0a76*/ 	.short	0x0036


	//----- nvinfo : EIATTR_EXIT_INSTR_OFFSETS
	.align		4
        /*0a78*/ 	.byte	0x04, 0x1c
        /*0a7a*/ 	.short	(.L_49 - .L_48)


	//   ....[0]....
.L_48:
        /*0a7c*/ 	.word	0x00002dd0


	//   ....[1]....
        /*0a80*/ 	.word	0x000032c0


	//   ....[2]....
        /*0a84*/ 	.word	0x00003320


	//   ....[3]....
        /*0a88*/ 	.word	0x00004120


	//   ....[4]....
        /*0a8c*/ 	.word	0x00004c50


	//   ....[5]....
        /*0a90*/ 	.word	0x00004c90


	//   ....[6]....
        /*0a94*/ 	.word	0x00007290


	//----- nvinfo : EIATTR_MAX_THREADS
	.align		4
.L_49:
        /*0a98*/ 	.byte	0x04, 0x05
        /*0a9a*/ 	.short	(.L_51 - .L_50)
.L_50:
        /*0a9c*/ 	.word	0x00000100
        /*0aa0*/ 	.word	0x00000001
        /*0aa4*/ 	.word	0x00000001


	//----- nvinfo : EIATTR_CRS_STACK_SIZE
	.align		4
.L_51:
        /*0aa8*/ 	.byte	0x04, 0x1e
        /*0aaa*/ 	.short	(.L_53 - .L_52)
.L_52:
        /*0aac*/ 	.word	0x00000000


	//----- nvinfo : EIATTR_CBANK_PARAM_SIZE
	.align		4
.L_53:
        /*0ab0*/ 	.byte	0x03, 0x19
        /*0ab2*/ 	.short	0x0800


	//----- nvinfo : EIATTR_PARAM_CBANK
	.align		4
        /*0ab4*/ 	.byte	0x04, 0x0a
        /*0ab6*/ 	.short	(.L_55 - .L_54)
	.align		4
.L_54:
        /*0ab8*/ 	.word	index@(.nv.constant0._ZN7cutlass13device_kernelINS_4gemm6kernel13GemmUniversalIN4cute5tupleIJiiiiEEENS1_10collective13CollectiveMmaINS1_35MainloopSm100TmaUmmaWarpSpecializedILi17ELi2ELi4ENS5_IJNS4_1CILi1EEESB_SB_EEEEENS5_IJNSA_ILi128EEENSA_ILi64EEESF_EEEaNS5_IJSB_llEEEaSH_NS4_8TiledMMAINS4_8MMA_AtomIJNS4_15SM100_MMA_S8_SSIaaiLi128ELi64ELNS4_4UMMA5MajorE1ELSM_1ELNSL_8SaturateE0EEEEEENS4_6LayoutISC_NS5_IJNSA_ILi0EEESR_SR_EEEEENS5_IJNS4_10UnderscoreESU_SU_EEEEENS4_13SM90_TMA_LOADENS4_14ComposedLayoutINS4_7SwizzleILi3ELi4ELi3EEENS4_18smem_ptr_flag_bitsILi8EEENSQ_INS5_IJSE_NSA_ILi8EEEEEENS5_IJSB_SE_EEEEEEEvNS4_8identityESX_NSY_INSZ_ILi2ELi4ELi3EEES12_NSQ_INS5_IJSF_S13_EEENS5_IJSB_SF_EEEEEEEvS18_EENS_8epilogue10collective18CollectiveEpilogueINS1F_23Sm100TmaWarpSpecializedILi1ELi1ELi64ELb0ELb0EEEJSG_NS5_IJNSQ_ISE_SB_EENSQ_ISF_SB_EEEEEaNS5_IJlSB_lEEEaS1N_NS1F_6fusion15FusionCallbacksIS1J_NS1O_17LinearCombinationIaiaiLNS_15FloatRoundStyleE2EEESG_S1M_JEEENS4_5SM1004TMEM4LOAD26SM100_TMEM_LOAD_32dp32b64xESX_NSY_IS19_S12_NSQ_INS5_IJS13_SF_EEENS5_IJSF_SB_EEEEEEENS4_39AutoVectorizingCopyWithAssumedAlignmentILi128EEENS4_14SM90_TMA_STOREES21_S23_S23_EEEvvEEEEvNT_6ParamsE)
        /*0abc*/ 	.short	0x0380
        /*0abe*/ 	.short	0x0800


	//----- nvinfo : EIATTR_SW_WAR
	.align		4
.L_55:
        /*0ac0*/ 	.byte	0x04, 0x36
        /*0ac2*/ 	.short	(.L_57 - .L_56)
.L_56:
        /*0ac4*/ 	.word	0x00000008
.L_57:


//--------------------- .nv.callgraph             --------------------------
	.section	.nv.callgraph,"",@"SHT_CUDA_CALLGRAPH"
	.align	4
	.sectionentsize	8
	.align		4
        /*0000*/ 	.word	0x00000000
	.align		4
        /*0004*/ 	.word	0xffffffff
	.align		4
        /*0008*/ 	.word	index@(_ZN7cutlass13device_kernelINS_4gemm6kernel13GemmUniversalIN4cute5tupleIJiiiiEEENS1_10collective13CollectiveMmaINS1_35MainloopSm100TmaUmmaWarpSpecializedILi17ELi2ELi4ENS5_IJNS4_1CILi1EEESB_SB_EEEEENS5_IJNSA_ILi128EEENSA_ILi64EEESF_EEEaNS5_IJSB_llEEEaSH_NS4_8TiledMMAINS4_8MMA_AtomIJNS4_15SM100_MMA_S8_SSIaaiLi128ELi64ELNS4_4UMMA5MajorE1ELSM_1ELNSL_8SaturateE0EEEEEENS4_6LayoutISC_NS5_IJNSA_ILi0EEESR_SR_EEEEENS5_IJNS4_10UnderscoreESU_SU_EEEEENS4_13SM90_TMA_LOADENS4_14ComposedLayoutINS4_7SwizzleILi3ELi4ELi3EEENS4_18smem_ptr_flag_bitsILi8EEENSQ_INS5_IJSE_NSA_ILi8EEEEEENS5_IJSB_SE_EEEEEEEvNS4_8identityESX_NSY_INSZ_ILi2ELi4ELi3EEES12_NSQ_INS5_IJSF_S13_EEENS5_IJSB_SF_EEEEEEEvS18_EENS_8epilogue10collective18CollectiveEpilogueINS1F_23Sm100TmaWarpSpecializedILi1ELi1ELi64ELb0ELb0EEEJSG_NS5_IJNSQ_ISE_SB_EENSQ_ISF_SB_EEEEEaNS5_IJlSB_lEEEaS1N_NS1F_6fusion15FusionCallbacksIS1J_NS1O_17LinearCombinationIaiaiLNS_15FloatRoundStyleE2EEESG_S1M_JEEENS4_5SM1004TMEM4LOAD26SM100_TMEM_LOAD_32dp32b64xESX_NSY_IS19_S12_NSQ_INS5_IJS13_SF_EEENS5_IJSF_SB_EEEEEEENS4_39AutoVectorizingCopyWithAssumedAlignmentILi128EEENS4_14SM90_TMA_STOREES21_S23_S23_EEEvvEEEEvNT_6ParamsE)
	.align		4
        /*000c*/ 	.word	index@(__assertfail)
	.align		4
        /*0010*/ 	.word	0x00000000
	.align		4
        /*0014*/ 	.word	0xfffffffe
	.align		4
        /*0018*/ 	.word	0x00000000
	.align		4
        /*001c*/ 	.word	0xfffffffd
	.align		4
        /*0020*/ 	.word	0x00000000
	.align		4
        /*0024*/ 	.word	0xfffffffc


//--------------------- .nv.constant4             --------------------------
	.section	.nv.constant4,"a",@progbits
	.align	8
	.align		8
.nv.constant4:
        /*0000*/ 	.dword	__assertfail
	.align		8
        /*0008*/ 	.dword	__unnamed_1
	.align		8
        /*0010*/ 	.dword	__unnamed_2
	.align		8
        /*0018*/ 	.dword	_ZN40_INTERNAL_7fe1b6c2_4_k_cu_de2ef1e8_328714cuda3std3__45__cpo5beginE
	.align		8
        /*0020*/ 	.dword	_ZN40_INTERNAL_7fe1b6c2_4_k_cu_de2ef1e8_328714cuda3std3__45__cpo3endE
	.align		8
        /*0028*/ 	.dword	_ZN40_INTERNAL_7fe1b6c2_4_k_cu_de2ef1e8_328714cuda3std3__45__cpo6cbeginE
	.align		8
        /*0030*/ 	.dword	_ZN40_INTERNAL_7fe1b6c2_4_k_cu_de2ef1e8_328714cuda3std3__45__cpo4cendE
	.align		8
        /*0038*/ 	.dword	_ZN40_INTERNAL_7fe1b6c2_4_k_cu_de2ef1e8_328714cuda3std3__442_GLOBAL__N__7fe1b6c2_4_k_cu_de2ef1e8_328716ignoreE
	.align		8
        /*0040*/ 	.dword	_ZN40_INTERNAL_7fe1b6c2_4_k_cu_de2ef1e8_328714cuda3std3__419piecewise_constructE
	.align		8
        /*0048*/ 	.dword	_ZN40_INTERNAL_7fe1b6c2_4_k_cu_de2ef1e8_328714cuda3std3__48in_placeE
	.align		8
        /*0050*/ 	.dword	_ZN40_INTERNAL_7fe1b6c2_4_k_cu_de2ef1e8_328714cuda3std6ranges3__45__cpo4swapE
	.align		8
        /*0058*/ 	.dword	_ZN40_INTERNAL_7fe1b6c2_4_k_cu_de2ef1e8_328714cuda3std6ranges3__45__cpo9iter_moveE
	.align		8
        /*0060*/ 	.dword	_ZN40_INTERNAL_7fe1b6c2_4_k_cu_de2ef1e8_328714cute7productE
	.align		8
        /*0068*/ 	.dword	_ZN40_INTERNAL_7fe1b6c2_4_k_cu_de2ef1e8_328714cute1_E
	.align		8
        /*0070*/ 	.dword	$str$25
	.align		8
        /*0078*/ 	.dword	$str$26
	.align		8
        /*0080*/ 	.dword	$str$27
	.align		8
        /*0088*/ 	.dword	$str$28


//--------------------- .text._ZN7cutlass13device_kernelINS_4gemm6kernel13GemmUniversalIN4cute5tupleIJiiiiEEENS1_10collective13CollectiveMmaINS1_35MainloopSm100TmaUmmaWarpSpecializedILi17ELi2ELi4ENS5_IJNS4_1CILi1EEESB_SB_EEEEENS5_IJNSA_ILi128EEENSA_ILi64EEESF_EEEaNS5_IJSB_llEEEaSH_NS4_8TiledMMAINS4_8MMA_AtomIJNS4_15SM100_MMA_S8_SSIaaiLi128ELi64ELNS4_4UMMA5MajorE1ELSM_1ELNSL_8SaturateE0EEEEEENS4_6LayoutISC_NS5_IJNSA_ILi0EEESR_SR_EEEEENS5_IJNS4_10UnderscoreESU_SU_EEEEENS4_13SM90_TMA_LOADENS4_14ComposedLayoutINS4_7SwizzleILi3ELi4ELi3EEENS4_18smem_ptr_flag_bitsILi8EEENSQ_INS5_IJSE_NSA_ILi8EEEEEENS5_IJSB_SE_EEEEEEEvNS4_8identityESX_NSY_INSZ_ILi2ELi4ELi3EEES12_NSQ_INS5_IJSF_S13_EEENS5_IJSB_SF_EEEEEEEvS18_EENS_8epilogue10collective18CollectiveEpilogueINS1F_23Sm100TmaWarpSpecializedILi1ELi1ELi64ELb0ELb0EEEJSG_NS5_IJNSQ_ISE_SB_EENSQ_ISF_SB_EEEEEaNS5_IJlSB_lEEEaS1N_NS1F_6fusion15FusionCallbacksIS1J_NS1O_17LinearCombinationIaiaiLNS_15FloatRoundStyleE2EEESG_S1M_JEEENS4_5SM1004TMEM4LOAD26SM100_TMEM_LOAD_32dp32b64xESX_NSY_IS19_S12_NSQ_INS5_IJS13_SF_EEENS5_IJSF_SB_EEEEEEENS4_39AutoVectorizingCopyWithAssumedAlignmentILi128EEENS4_14SM90_TMA_STOREES21_S23_S23_EEEvvEEEEvNT_6ParamsE --------------------------
	.section	.text._ZN7cutlass13device_kernelINS_4gemm6kernel13GemmUniversalIN4cute5tupleIJiiiiEEENS1_10collective13CollectiveMmaINS1_35MainloopSm100TmaUmmaWarpSpecializedILi17ELi2ELi4ENS5_IJNS4_1CILi1EEESB_SB_EEEEENS5_IJNSA_ILi128EEENSA_ILi64EEESF_EEEaNS5_IJSB_llEEEaSH_NS4_8TiledMMAINS4_8MMA_AtomIJNS4_15SM100_MMA_S8_SSIaaiLi128ELi64ELNS4_4UMMA5MajorE1ELSM_1ELNSL_8SaturateE0EEEEEENS4_6LayoutISC_NS5_IJNSA_ILi0EEESR_SR_EEEEENS5_IJNS4_10UnderscoreESU_SU_EEEEENS4_13SM90_TMA_LOADENS4_14ComposedLayoutINS4_7SwizzleILi3ELi4ELi3EEENS4_18smem_ptr_flag_bitsILi8EEENSQ_INS5_IJSE_NSA_ILi8EEEEEENS5_IJSB_SE_EEEEEEEvNS4_8identityESX_NSY_INSZ_ILi2ELi4ELi3EEES12_NSQ_INS5_IJSF_S13_EEENS5_IJSB_SF_EEEEEEEvS18_EENS_8epilogue10collective18CollectiveEpilogueINS1F_23Sm100TmaWarpSpecializedILi1ELi1ELi64ELb0ELb0EEEJSG_NS5_IJNSQ_ISE_SB_EENSQ_ISF_SB_EEEEEaNS5_IJlSB_lEEEaS1N_NS1F_6fusion15FusionCallbacksIS1J_NS1O_17LinearCombinationIaiaiLNS_15FloatRoundStyleE2EEESG_S1M_JEEENS4_5SM1004TMEM4LOAD26SM100_TMEM_LOAD_32dp32b64xESX_NSY_IS19_S12_NSQ_INS5_IJS13_SF_EEENS5_IJSF_SB_EEEEEEENS4_39AutoVectorizingCopyWithAssumedAlignmentILi128EEENS4_14SM90_TMA_STOREES21_S23_S23_EEEvvEEEEvNT_6ParamsE,"ax",@progbits
	.align	128
.text._ZN7cutlass13device_kernelINS_4gemm6kernel13GemmUniversalIN4cute5tupleIJiiiiEEENS1_10collective13CollectiveMmaINS1_35MainloopSm100TmaUmmaWarpSpecializedILi17ELi2ELi4ENS5_IJNS4_1CILi1EEESB_SB_EEEEENS5_IJNSA_ILi128EEENSA_ILi64EEESF_EEEaNS5_IJSB_llEEEaSH_NS4_8TiledMMAINS4_8MMA_AtomIJNS4_15SM100_MMA_S8_SSIaaiLi128ELi64ELNS4_4UMMA5MajorE1ELSM_1ELNSL_8SaturateE0EEEEEENS4_6LayoutISC_NS5_IJNSA_ILi0EEESR_SR_EEEEENS5_IJNS4_10UnderscoreESU_SU_EEEEENS4_13SM90_TMA_LOADENS4_14ComposedLayoutINS4_7SwizzleILi3ELi4ELi3EEENS4_18smem_ptr_flag_bitsILi8EEENSQ_INS5_IJSE_NSA_ILi8EEEEEENS5_IJSB_SE_EEEEEEEvNS4_8identityESX_NSY_INSZ_ILi2ELi4ELi3EEES12_NSQ_INS5_IJSF_S13_EEENS5_IJSB_SF_EEEEEEEvS18_EENS_8epilogue10collective18CollectiveEpilogueINS1F_23Sm100TmaWarpSpecializedILi1ELi1ELi64ELb0ELb0EEEJSG_NS5_IJNSQ_ISE_SB_EENSQ_ISF_SB_EEEEEaNS5_IJlSB_lEEEaS1N_NS1F_6fusion15FusionCallbacksIS1J_NS1O_17LinearCombinationIaiaiLNS_15FloatRoundStyleE2EEESG_S1M_JEEENS4_5SM1004TMEM4LOAD26SM100_TMEM_LOAD_32dp32b64xESX_NSY_IS19_S12_NSQ_INS5_IJS13_SF_EEENS5_IJSF_SB_EEEEEEENS4_39AutoVectorizingCopyWithAssumedAlignmentILi128EEENS4_14SM90_TMA_STOREES21_S23_S23_EEEvvEEEEvNT_6ParamsE:
        .type           _ZN7cutlass13device_kernelINS_4gemm6kernel13GemmUniversalIN4cute5tupleIJiiiiEEENS1_10collective13CollectiveMmaINS1_35MainloopSm100TmaUmmaWarpSpecializedILi17ELi2ELi4ENS5_IJNS4_1CILi1EEESB_SB_EEEEENS5_IJNSA_ILi128EEENSA_ILi64EEESF_EEEaNS5_IJSB_llEEEaSH_NS4_8TiledMMAINS4_8MMA_AtomIJNS4_15SM100_MMA_S8_SSIaaiLi128ELi64ELNS4_4UMMA5MajorE1ELSM_1ELNSL_8SaturateE0EEEEEENS4_6LayoutISC_NS5_IJNSA_ILi0EEESR_SR_EEEEENS5_IJNS4_10UnderscoreESU_SU_EEEEENS4_13SM90_TMA_LOADENS4_14ComposedLayoutINS4_7SwizzleILi3ELi4ELi3EEENS4_18smem_ptr_flag_bitsILi8EEENSQ_INS5_IJSE_NSA_ILi8EEEEEENS5_IJSB_SE_EEEEEEEvNS4_8identityESX_NSY_INSZ_ILi2ELi4ELi3EEES12_NSQ_INS5_IJSF_S13_EEENS5_IJSB_SF_EEEEEEEvS18_EENS_8epilogue10collective18CollectiveEpilogueINS1F_23Sm100TmaWarpSpecializedILi1ELi1ELi64ELb0ELb0EEEJSG_NS5_IJNSQ_ISE_SB_EENSQ_ISF_SB_EEEEEaNS5_IJlSB_lEEEaS1N_NS1F_6fusion15FusionCallbacksIS1J_NS1O_17LinearCombinationIaiaiLNS_15FloatRoundStyleE2EEESG_S1M_JEEENS4_5SM1004TMEM4LOAD26SM100_TMEM_LOAD_32dp32b64xESX_NSY_IS19_S12_NSQ_INS5_IJS13_SF_EEENS5_IJSF_SB_EEEEEEENS4_39AutoVectorizingCopyWithAssumedAlignmentILi128EEENS4_14SM90_TMA_STOREES21_S23_S23_EEEvvEEEEvNT_6ParamsE,@function
        .size           _ZN7cutlass13device_kernelINS_4gemm6kernel13GemmUniversalIN4cute5tupleIJiiiiEEENS1_10collective13CollectiveMmaINS1_35MainloopSm100TmaUmmaWarpSpecializedILi17ELi2ELi4ENS5_IJNS4_1CILi1EEESB_SB_EEEEENS5_IJNSA_ILi128EEENSA_ILi64EEESF_EEEaNS5_IJSB_llEEEaSH_NS4_8TiledMMAINS4_8MMA_AtomIJNS4_15SM100_MMA_S8_SSIaaiLi128ELi64ELNS4_4UMMA5MajorE1ELSM_1ELNSL_8SaturateE0EEEEEENS4_6LayoutISC_NS5_IJNSA_ILi0EEESR_SR_EEEEENS5_IJNS4_10UnderscoreESU_SU_EEEEENS4_13SM90_TMA_LOADENS4_14ComposedLayoutINS4_7SwizzleILi3ELi4ELi3EEENS4_18smem_ptr_flag_bitsILi8EEENSQ_INS5_IJSE_NSA_ILi8EEEEEENS5_IJSB_SE_EEEEEEEvNS4_8identityESX_NSY_INSZ_ILi2ELi4ELi3EEES12_NSQ_INS5_IJSF_S13_EEENS5_IJSB_SF_EEEEEEEvS18_EENS_8epilogue10collective18CollectiveEpilogueINS1F_23Sm100TmaWarpSpecializedILi1ELi1ELi64ELb0ELb0EEEJSG_NS5_IJNSQ_ISE_SB_EENSQ_ISF_SB_EEEEEaNS5_IJlSB_lEEEaS1N_NS1F_6fusion15FusionCallbacksIS1J_NS1O_17LinearCombinationIaiaiLNS_15FloatRoundStyleE2EEESG_S1M_JEEENS4_5SM1004TMEM4LOAD26SM100_TMEM_LOAD_32dp32b64xESX_NSY_IS19_S12_NSQ_INS5_IJS13_SF_EEENS5_IJSF_SB_EEEEEEENS4_39AutoVectorizingCopyWithAssumedAlignmentILi128EEENS4_14SM90_TMA_STOREES21_S23_S23_EEEvvEEEEvNT_6ParamsE,(.L_x_168 - _ZN7cutlass13device_kernelINS_4gemm6kernel13GemmUniversalIN4cute5tupleIJiiiiEEENS1_10collective13CollectiveMmaINS1_35MainloopSm100TmaUmmaWarpSpecializedILi17ELi2ELi4ENS5_IJNS4_1CILi1EEESB_SB_EEEEENS5_IJNSA_ILi128EEENSA_ILi64EEESF_EEEaNS5_IJSB_llEEEaSH_NS4_8TiledMMAINS4_8MMA_AtomIJNS4_15SM100_MMA_S8_SSIaaiLi128ELi64ELNS4_4UMMA5MajorE1ELSM_1ELNSL_8SaturateE0EEEEEENS4_6LayoutISC_NS5_IJNSA_ILi0EEESR_SR_EEEEENS5_IJNS4_10UnderscoreESU_SU_EEEEENS4_13SM90_TMA_LOADENS4_14ComposedLayoutINS4_7SwizzleILi3ELi4ELi3EEENS4_18smem_ptr_flag_bitsILi8EEENSQ_INS5_IJSE_NSA_ILi8EEEEEENS5_IJSB_SE_EEEEEEEvNS4_8identityESX_NSY_INSZ_ILi2ELi4ELi3EEES12_NSQ_INS5_IJSF_S13_EEENS5_IJSB_SF_EEEEEEEvS18_EENS_8epilogue10collective18CollectiveEpilogueINS1F_23Sm100TmaWarpSpecializedILi1ELi1ELi64ELb0ELb0EEEJSG_NS5_IJNSQ_ISE_SB_EENSQ_ISF_SB_EEEEEaNS5_IJlSB_lEEEaS1N_NS1F_6fusion15FusionCallbacksIS1J_NS1O_17LinearCombinationIaiaiLNS_15FloatRoundStyleE2EEESG_S1M_JEEENS4_5SM1004TMEM4LOAD26SM100_TMEM_LOAD_32dp32b64xESX_NSY_IS19_S12_NSQ_INS5_IJS13_SF_EEENS5_IJSF_SB_EEEEEEENS4_39AutoVectorizingCopyWithAssumedAlignmentILi128EEENS4_14SM90_TMA_STOREES21_S23_S23_EEEvvEEEEvNT_6ParamsE)
        .other          _ZN7cutlass13device_kernelINS_4gemm6kernel13GemmUniversalIN4cute5tupleIJiiiiEEENS1_10collective13CollectiveMmaINS1_35MainloopSm100TmaUmmaWarpSpecializedILi17ELi2ELi4ENS5_IJNS4_1CILi1EEESB_SB_EEEEENS5_IJNSA_ILi128EEENSA_ILi64EEESF_EEEaNS5_IJSB_llEEEaSH_NS4_8TiledMMAINS4_8MMA_AtomIJNS4_15SM100_MMA_S8_SSIaaiLi128ELi64ELNS4_4UMMA5MajorE1ELSM_1ELNSL_8SaturateE0EEEEEENS4_6LayoutISC_NS5_IJNSA_ILi0EEESR_SR_EEEEENS5_IJNS4_10UnderscoreESU_SU_EEEEENS4_13SM90_TMA_LOADENS4_14ComposedLayoutINS4_7SwizzleILi3ELi4ELi3EEENS4_18smem_ptr_flag_bitsILi8EEENSQ_INS5_IJSE_NSA_ILi8EEEEEENS5_IJSB_SE_EEEEEEEvNS4_8identityESX_NSY_INSZ_ILi2ELi4ELi3EEES12_NSQ_INS5_IJSF_S13_EEENS5_IJSB_SF_EEEEEEEvS18_EENS_8epilogue10collective18CollectiveEpilogueINS1F_23Sm100TmaWarpSpecializedILi1ELi1ELi64ELb0ELb0EEEJSG_NS5_IJNSQ_ISE_SB_EENSQ_ISF_SB_EEEEEaNS5_IJlSB_lEEEaS1N_NS1F_6fusion15FusionCallbacksIS1J_NS1O_17LinearCombinationIaiaiLNS_15FloatRoundStyleE2EEESG_S1M_JEEENS4_5SM1004TMEM4LOAD26SM100_TMEM_LOAD_32dp32b64xESX_NSY_IS19_S12_NSQ_INS5_IJS13_SF_EEENS5_IJSF_SB_EEEEEEENS4_39AutoVectorizingCopyWithAssumedAlignmentILi128EEENS4_14SM90_TMA_STOREES21_S23_S23_EEEvvEEEEvNT_6ParamsE,@"STO_CUDA_ENTRY STV_DEFAULT"
_ZN7cutlass13device_kernelINS_4gemm6kernel13GemmUniversalIN4cute5tupleIJiiiiEEENS1_10collective13CollectiveMmaINS1_35MainloopSm100TmaUmmaWarpSpecializedILi17ELi2ELi4ENS5_IJNS4_1CILi1EEESB_SB_EEEEENS5_IJNSA_ILi128EEENSA_ILi64EEESF_EEEaNS5_IJSB_llEEEaSH_NS4_8TiledMMAINS4_8MMA_AtomIJNS4_15SM100_MMA_S8_SSIaaiLi128ELi64ELNS4_4UMMA5MajorE1ELSM_1ELNSL_8SaturateE0EEEEEENS4_6LayoutISC_NS5_IJNSA_ILi0EEESR_SR_EEEEENS5_IJNS4_10UnderscoreESU_SU_EEEEENS4_13SM90_TMA_LOADENS4_14ComposedLayoutINS4_7SwizzleILi3ELi4ELi3EEENS4_18smem_ptr_flag_bitsILi8EEENSQ_INS5_IJSE_NSA_ILi8EEEEEENS5_IJSB_SE_EEEEEEEvNS4_8identityESX_NSY_INSZ_ILi2ELi4ELi3EEES12_NSQ_INS5_IJSF_S13_EEENS5_IJSB_SF_EEEEEEEvS18_EENS_8epilogue10collective18CollectiveEpilogueINS1F_23Sm100TmaWarpSpecializedILi1ELi1ELi64ELb0ELb0EEEJSG_NS5_IJNSQ_ISE_SB_EENSQ_ISF_SB_EEEEEaNS5_IJlSB_lEEEaS1N_NS1F_6fusion15FusionCallbacksIS1J_NS1O_17LinearCombinationIaiaiLNS_15FloatRoundStyleE2EEESG_S1M_JEEENS4_5SM1004TMEM4LOAD26SM100_TMEM_LOAD_32dp32b64xESX_NSY_IS19_S12_NSQ_INS5_IJS13_SF_EEENS5_IJSF_SB_EEEEEEENS4_39AutoVectorizingCopyWithAssumedAlignmentILi128EEENS4_14SM90_TMA_STOREES21_S23_S23_EEEvvEEEEvNT_6ParamsE:
[----:B------:R-:W1:Y:S01]  /*0000*/  LDC R1, c[0x0][0x37c] ;  /* 0x0000df00ff017b82 */ /* 0x000e620000000800 */
[----:B------:R-:W2:Y:S01]  /*0010*/  S2R R176, SR_TID.X ;  /* 0x0000000000b07919 */ /* 0x000ea20000002100 */
[----:B------:R-:W3:Y:S01]  /*0020*/  LDCU.64 UR4, c[0x0][0x890] ;  /* 0x00011200ff0477ac */ /* 0x000ee20008000a00 */
[----:B------:R-:W-:Y:S02]  /*0030*/  PRMT R168, RZ, 0x7610, R168 ;  /* 0x00007610ffa87816 */ /* 0x000fe400000000a8 */
[----:B------:R-:W-:Y:S01]  /*0040*/  ELECT P5, URZ, PT ;  /* 0x0000000000ff782f */ /* 0x000fe200038a0000 */
[----:B------:R-:W4:Y:S01]  /*0050*/  LDCU.64 UR40, c[0x0][0x358] ;  /* 0x00006b00ff2877ac */ /* 0x000f220008000a00 */
[----:B---3--:R-:W-:-:S04]  /*0060*/  UISETP.NE.U32.AND UP0, UPT, UR4, URZ, UPT ;  /* 0x000000ff0400728c */ /* 0x008fc8000bf05070 */
[----:B------:R-:W-:Y:S01]  /*0070*/  UISETP.NE.AND.EX UP0, UPT, UR5, URZ, UPT, UP0 ;  /* 0x000000ff0500728c */ /* 0x000fe2000bf05300 */
[----:B--2---:R-:W-:-:S05]  /*0080*/  SHF.R.U32.HI R181, RZ, 0x5, R176 ;  /* 0x00000005ffb57819 */ /* 0x004fca00000116b0 */
[----:B------:R-:W2:Y:S02]  /*0090*/  SHFL.IDX PT, R0, R181, RZ, 0x1f ;  /* 0x00001fffb5007589 */ /* 0x000ea400000e0000 */
[----:B--2---:R-:W-:Y:S01]  /*00a0*/  R2UR UR8, R0 ;  /* 0x00000000000872ca */ /* 0x004fe200000e0000 */
[----:B-1--4-:R-:W-:-:S14]  /*00b0*/  BRA.U UP0, `(.L_x_0) ;  /* 0x00000001002c7547 */ /* 0x012fdc000b800000 */
[----:B------:R-:W1:Y:S02]  /*00c0*/  LDCU.64 UR6, c[0x0][0x888] ;  /* 0x00011100ff0677ac */ /* 0x000e640008000a00 */
[----:B-1----:R-:W-:-:S04]  /*00d0*/  UISETP.NE.U32.AND UP0, UPT, UR6, URZ, UPT ;  /* 0x000000ff0600728c */ /* 0x002fc8000bf05070 */
[----:B------:R-:W-:-:S09]  /*00e0*/  UISETP.NE.AND.EX UP0, UPT, UR7, URZ, UPT, UP0 ;  /* 0x000000ff0700728c */ /* 0x000fd2000bf05300 */
[----:B------:R-:W-:Y:S05]  /*00f0*/  BRA.U !UP0, `(.L_x_1) ;  /* 0x0000000108107547 */ /* 0x000fea000b800000 */
[----:B------:R-:W1:Y:S02]  /*0100*/  LDC.64 R80, c[0x0][0x888] ;  /* 0x00022200ff507b82 */ /* 0x000e640000000a00 */
[----:B-1----:R1:W5:Y:S01]  /*0110*/  LDG.E R80, desc[UR40][R80.64] ;  /* 0x0000002850507981 */ /* 0x002362000c1e1900 */
[----:B------:R-:W-:Y:S01]  /*0120*/  HFMA2 R168, -RZ, RZ, 0, 5.9604644775390625e-08 ;  /* 0x00000001ffa87431 */ /* 0x000fe200000001ff */
[----:B------:R-:W-:Y:S05]  /*0130*/  BRA `(.L_x_0) ;  /* 0x00000000000c7947 */ /* 0x000fea0003800000 */
.L_x_1:
[----:B------:R-:W1:Y:S01]  /*0140*/  LDCU UR6, c[0x0][0x880] ;  /* 0x00011000ff0677ac */ /* 0x000e620008000800 */
[----:B------:R-:W-:Y:S01]  /*0150*/  HFMA2 R168, -RZ, RZ, 0, 5.9604644775390625e-08 ;  /* 0x00000001ffa87431 */ /* 0x000fe200000001ff */
[----:B-1----:R-:W-:-:S07]  /*0160*/  MOV R80, UR6 ;  /* 0x0000000600507c02 */ /* 0x002fce0008000f00 */
.L_x_0:
[----:B------:R-:W2:Y:S02]  /*0170*/  LDCU.64 UR6, c[0x0][0x8b0] ;  /* 0x00011600ff0677ac */ /* 0x000ea40008000a00 */
[----:B--2---:R-:W-:-:S04]  /*0180*/  UISETP.NE.U32.AND UP0, UPT, UR6, URZ, UPT ;  /* 0x000000ff0600728c */ /* 0x004fc8000bf05070 */
[----:B------:R-:W-:-:S09]  /*0190*/  UISETP.NE.AND.EX UP0, UPT, UR7, URZ, UPT, UP0 ;  /* 0x000000ff0700728c */ /* 0x000fd2000bf05300 */
[----:B------:R-:W-:Y:S05]  /*01a0*/  BRA.U UP0, `(.L_x_2) ;  /* 0x0000000100247547 */ /* 0x000fea000b800000 */
[----:B------:R-:W2:Y:S02]  /*01b0*/  LDCU.64 UR6, c[0x0][0x8a8] ;  /* 0x00011500ff0677ac */ /* 0x000ea40008000a00 */
[----:B--2---:R-:W-:-:S04]  /*01c0*/  UISETP.NE.U32.AND UP0, UPT, UR6, URZ, UPT ;  /* 0x000000ff0600728c */ /* 0x004fc8000bf05070 */
[----:B------:R-:W-:-:S09]  /*01d0*/  UISETP.NE.AND.EX UP0, UPT, UR7, URZ, UPT, UP0 ;  /* 0x000000ff0700728c */ /* 0x000fd2000bf05300 */
[----:B------:R-:W-:Y:S05]  /*01e0*/  BRA.U !UP0, `(.L_x_3) ;  /* 0x00000001080c7547 */ /* 0x000fea000b800000 */
[----:B------:R-:W2:Y:S02]  /*01f0*/  LDC.64 R78, c[0x0][0x8a8] ;  /* 0x00022a00ff4e7b82 */ /* 0x000ea40000000a00 */
[----:B--2---:R2:W5:Y:S01]  /*0200*/  LDG.E R78, desc[UR40][R78.64] ;  /* 0x000000284e4e7981 */ /* 0x004562000c1e1900 */
[----:B------:R-:W-:Y:S05]  /*0210*/  BRA `(.L_x_2) ;  /* 0x0000000000087947 */ /* 0x000fea0003800000 */
.L_x_3:
[----:B------:R-:W2:Y:S02]  /*0220*/  LDCU UR6, c[0x0][0x8a0] ;  /* 0x00011400ff0677ac */ /* 0x000ea40008000800 */
[----:B--2---:R-:W-:Y:S02]  /*0230*/  MOV R78, UR6 ;  /* 0x00000006004e7c02 */ /* 0x004fe40008000f00 */
.L_x_2:
[----:B------:R-:W-:Y:S01]  /*0240*/  IMAD.U32 R0, RZ, RZ, UR8 ;  /* 0x00000008ff007e24 */ /* 0x000fe2000f8e00ff */
[----:B------:R-:W-:Y:S04]  /*0250*/  BSSY.RECONVERGENT B0, `(.L_x_4) ;  /* 0x000000c000007945 */ /* 0x000fe80003800200 */
[C---:B------:R-:W-:Y:S02]  /*0260*/  ISETP.NE.OR P1, PT, R0.reuse, 0x1, !P5 ;  /* 0x000000010000780c */ /* 0x040fe40006f25670 */
[----:B------:R-:W-:-:S11]  /*0270*/  ISETP.NE.OR P0, PT, R0, 0x3, !P5 ;  /* 0x000000030000780c */ /* 0x000fd60006f05670 */
[----:B------:R-:W-:Y:S05]  /*0280*/  @P1 BRA `(.L_x_5) ;  /* 0x0000000000201947 */ /* 0x000fea0003800000 */
[----:B------:R-:W3:Y:S02]  /*0290*/  LDCU.64 UR6, c[0x0][0x348] ;  /* 0x00006900ff0677ac */ /* 0x000ee40008000a00 */
[----:B---3--:R-:W-:Y:S02]  /*02a0*/  UIADD3 UR10, UP1, UPT, UR6, 0x80, URZ ;  /* 0x00000080060a7890 */ /* 0x008fe4000ff3e0ff */
[----:B------:R-:W-:Y:S02]  /*02b0*/  UIADD3 UR6, UP0, UPT, UR6, 0x180, URZ ;  /* 0x0000018006067890 */ /* 0x000fe4000ff1e0ff */
[----:B------:R-:W-:Y:S02]  /*02c0*/  UIADD3.X UR11, UPT, UPT, URZ, UR7, URZ, UP1, !UPT ;  /* 0x00000007ff0b7290 */ /* 0x000fe40008ffe4ff */
[----:B------:R-:W-:-:S07]  /*02d0*/  UIADD3.X UR7, UPT, UPT, URZ, UR7, URZ, UP0, !UPT ;  /* 0x00000007ff077290 */ /* 0x000fce00087fe4ff */
[----:B------:R3:W-:Y:S02]  /*02e0*/  UTMACCTL.PF [UR10] ;  /* 0x000000000a0079b9 */ /* 0x0007e40008040000 */
[----:B------:R3:W-:Y:S02]  /*02f0*/  UTMACCTL.PF [UR6] ;  /* 0x00000000060079b9 */ /* 0x0007e40008040000 */
[----:B---3--:R-:W-:Y:S01]  /*0300*/  NOP ;  /* 0x0000000000007918 */ /* 0x008fe20000000000 */
.L_x_5:
[----:B------:R-:W-:Y:S05]  /*0310*/  BSYNC.RECONVERGENT B0 ;  /* 0x0000000000007941 */ /* 0x000fea0003800200 */
.L_x_4:
[----:B------:R-:W-:Y:S04]  /*0320*/  BSSY.RECONVERGENT B0, `(.L_x_6) ;  /* 0x000000a000007945 */ /* 0x000fe80003800200 */
        /* <DEDUP_REMOVED lines=9> */
.L_x_7:
[----:B------:R-:W-:Y:S05]  /*03c0*/  BSYNC.RECONVERGENT B0 ;  /* 0x0000000000007941 */ /* 0x000fea0003800200 */
.L_x_6:
[----:B------:R-:W3:Y:S01]  /*03d0*/  LDCU.64 UR6, c[0x0][0x888] ;  /* 0x00011100ff0677ac */ /* 0x000ee20008000a00 */
[----:B------:R-:W-:Y:S02]  /*03e0*/  UISETP.EQ.U32.AND UP1, UPT, UR4, URZ, UPT ;  /* 0x000000ff0400728c */ /* 0x000fe4000bf22070 */
[----:B------:R-:W-:Y:S02]  /*03f0*/  UPLOP3.LUT UP2, UPT, UPT, UPT, UPT, 0x80, 0x8 ;  /* 0x000000000008789c */ /* 0x000fe40003f4f070 */
[----:B---3--:R-:W-:-:S04]  /*0400*/  UISETP.NE.U32.AND UP0, UPT, UR6, URZ, UPT ;  /* 0x000000ff0600728c */ /* 0x008fc8000bf05070 */
[----:B------:R-:W-:-:S04]  /*0410*/  UISETP.NE.AND.EX UP0, UPT, UR7, URZ, UPT, UP0 ;  /* 0x000000ff0700728c */ /* 0x000fc8000bf05300 */
[----:B------:R-:W-:-:S04]  /*0420*/  UISETP.EQ.OR.EX UP3, UPT, UR5, URZ, !UP0, UP1 ;  /* 0x000000ff0500728c */ /* 0x000fc8000c762710 */
[----:B------:R-:W-:-:S05]  /*0430*/  UP2UR UR44, UPR, URZ, 0x8 ;  /* 0x00000008ff2c7883 */ /* 0x000fca0008000000 */
[----:B------:R-:W-:Y:S07]  /*0440*/  BRA.U !UP3, `(.L_x_8) ;  /* 0x000000010b207547 */ /* 0x000fee000b800000 */
[----:B-----5:R-:W-:Y:S01]  /*0450*/  R2UR UR6, R80 ;  /* 0x00000000500672ca */ /* 0x020fe200000e0000 */
[----:B------:R-:W-:Y:S02]  /*0460*/  UISETP.NE.U32.AND UP2, UPT, UR4, URZ, UPT ;  /* 0x000000ff0400728c */ /* 0x000fe4000bf45070 */
[----:B------:R-:W-:Y:S02]  /*0470*/  USEL UR4, URZ, 0xffffffff, UP0 ;  /* 0xffffffffff047887 */ /* 0x000fe40008000000 */
[----:B------:R-:W-:-:S08]  /*0480*/  UISETP.NE.AND.EX UP2, UPT, UR5, URZ, UPT, UP2 ;  /* 0x000000ff0500728c */ /* 0x000fd0000bf45320 */
[----:B------:R-:W-:-:S04]  /*0490*/  UISETP.NE.AND UP1, UPT, UR6, URZ, UPT ;  /* 0x000000ff0600728c */ /* 0x000fc8000bf25270 */
[----:B------:R-:W-:-:S04]  /*04a0*/  @!UP2 USEL UR4, URZ, 0xffffffff, UP1 ;  /* 0xffffffffff04a887 */ /* 0x000fc80008800000 */
[----:B------:R-:W-:-:S04]  /*04b0*/  ULOP3.LUT UR4, UR4, 0x1, URZ, 0xc0, !UPT ;  /* 0x0000000104047892 */ /* 0x000fc8000f8ec0ff */
[----:B------:R-:W-:-:S11]  /*04c0*/  UISETP.NE.U32.AND UP2, UPT, UR4, 0x1, UPT ;  /* 0x000000010400788c */ /* 0x000fd6000bf45070 */
.L_x_8:
[----:B------:R-:W3:Y:S01]  /*04d0*/  SHFL.IDX PT, R2, R181, RZ, 0x1f ;  /* 0x00001fffb5027589 */ /* 0x000ee200000e0000 */
[----:B------:R-:W-:-:S04]  /*04e0*/  UISETP.NE.AND UP1, UPT, UR8, 0x2, UPT ;  /* 0x000000020800788c */ /* 0x000fc8000bf25270 */
[----:B------:R-:W-:Y:S01]  /*04f0*/  USEL UR13, URZ, 0x1, UP1 ;  /* 0x00000001ff0d7887 */ /* 0x000fe20008800000 */
[----:B---3--:R-:W-:-:S13]  /*0500*/  ISETP.NE.AND P0, PT, R2, RZ, PT ;  /* 0x000000ff0200720c */ /* 0x008fda0003f05270 */
[----:B------:R-:W-:Y:S05]  /*0510*/  @P0 BRA `(.L_x_9) ;  /* 0x0000000000bc0947 */ /* 0x000fea0003800000 */
[----:B------:R-:W-:Y:S01]  /*0520*/  ELECT P0, URZ, PT ;  /* 0x0000000000ff782f */ /* 0x000fe20003800000 */
[----:B------:R-:W-:-:S12]  /*0530*/  BSSY.RECONVERGENT B0, `(.L_x_9) ;  /* 0x000002d000007945 */ /* 0x000fd80003800200 */
[----:B------:R-:W-:Y:S05]  /*0540*/  @!P0 BRA `(.L_x_10) ;  /* 0x0000000000ac8947 */ /* 0x000fea0003800000 */
[----:B------:R-:W3:Y:S01]  /*0550*/  S2UR UR5, SR_CgaCtaId ;  /* 0x00000000000579c3 */ /* 0x000ee20000008800 */
[----:B------:R-:W-:Y:S01]  /*0560*/  UMOV UR6, 0x400 ;  /* 0x0000040000067882 */ /* 0x000fe20000000000 */
[----:B------:R-:W-:Y:S01]  /*0570*/  UMOV UR4, 0x1 ;  /* 0x0000000100047882 */ /* 0x000fe20000000000 */
[----:B---3--:R-:W-:Y:S02]  /*0580*/  ULEA UR5, UR5, UR6, 0x18 ;  /* 0x0000000605057291 */ /* 0x008fe4000f8ec0ff */
[----:B------:R-:W-:-:S04]  /*0590*/  UIADD3 UR6, UPT, UPT, -UR4, 0x100000, URZ ;  /* 0x0010000004067890 */ /* 0x000fc8000fffe1ff */
[----:B------:R-:W-:Y:S02]  /*05a0*/  USHF.L.U32 UR7, UR6, 0xb, URZ ;  /* 0x0000000b06077899 */ /* 0x000fe400080006ff */
[----:B------:R-:W-:Y:S01]  /*05b0*/  USHF.L.U32 UR6, UR6, 0x1, URZ ;  /* 0x0000000106067899 */ /* 0x000fe200080006ff */
[----:B------:R-:W3:Y:S11]  /*05c0*/  FENCE.VIEW.ASYNC.S ;  /* 0x00000000000073c6 */ /* 0x000ef60000000000 */
[----:B---3--:R3:W4:Y:S01]  /*05d0*/  SYNCS.EXCH.64 URZ, [UR5], UR6 ;  /* 0x0000000605ff75b2 */ /* 0x0087220008000100 */
[----:B------:R3:W1:Y:S01]  /*05e0*/  SYNCS.EXCH.64 URZ, [UR5+0x88], UR6 ;  /* 0x0000880605ff75b2 */ /* 0x0006620008000100 */
        /* <DEDUP_REMOVED lines=31> */
[----:B------:R3:W1:Y:S02]  /*07e0*/  SYNCS.EXCH.64 URZ, [UR5+0x108], UR6 ;  /* 0x0001080605ff75b2 */ /* 0x0006640008000100 */
[----:B---34-:R-:W-:Y:S01]  /*07f0*/  NOP ;  /* 0x0000000000007918 */ /* 0x018fe20000000000 */
.L_x_10:
[----:B------:R-:W-:Y:S05]  /*0800*/  BSYNC.RECONVERGENT B0 ;  /* 0x0000000000007941 */ /* 0x000fea0003800200 */
.L_x_9:
[----:B------:R-:W3:Y:S01]  /*0810*/  SHFL.IDX PT, R2, R181, RZ, 0x1f ;  /* 0x00001fffb5027589 */ /* 0x000ee200000e0000 */
[----:B------:R-:W-:Y:S01]  /*0820*/  NOP ;  /* 0x0000000000007918 */ /* 0x000fe20000000000 */
[----:B---3--:R-:W-:-:S13]  /*0830*/  ISETP.NE.AND P0, PT, R2, 0x1, PT ;  /* 0x000000010200780c */ /* 0x008fda0003f05270 */
[----:B------:R-:W-:Y:S05]  /*0840*/  @P0 BRA `(.L_x_11) ;  /* 0x0000000000400947 */ /* 0x000fea0003800000 */
[----:B------:R-:W3:Y:S01]  /*0850*/  S2UR UR6, SR_CgaCtaId ;  /* 0x00000000000679c3 */ /* 0x000ee20000008800 */
[----:B------:R-:W-:Y:S01]  /*0860*/  UMOV UR7, 0x400 ;  /* 0x0000040000077882 */ /* 0x000fe20000000000 */
[----:B------:R-:W-:Y:S01]  /*0870*/  UMOV UR5, 0x20 ;  /* 0x0000002000057882 */ /* 0x000fe20000000000 */
[----:B------:R-:W-:Y:S01]  /*0880*/  UMOV UR4, 0x80 ;  /* 0x0000008000047882 */ /* 0x000fe20000000000 */
[----:B------:R-:W-:-:S04]  /*0890*/  UIADD3 UR10, UPT, UPT, -UR5, 0x100000, URZ ;  /* 0x00100000050a7890 */ /* 0x000fc8000fffe1ff */
[----:B------:R-:W-:Y:S02]  /*08a0*/  USHF.L.U32 UR11, UR10, 0xb, URZ ;  /* 0x0000000b0a0b7899 */ /* 0x000fe400080006ff */
[----:B------:R-:W-:Y:S02]  /*08b0*/  USHF.L.U32 UR10, UR10, 0x1, URZ ;  /* 0x000000010a0a7899 */ /* 0x000fe400080006ff */
[----:B------:R-:W-:-:S04]  /*08c0*/  UIADD3 UR4, UPT, UPT, -UR4, 0x100000, URZ ;  /* 0x0010000004047890 */ /* 0x000fc8000fffe1ff */
[----:B------:R-:W-:Y:S02]  /*08d0*/  USHF.L.U32 UR5, UR4, 0xb, URZ ;  /* 0x0000000b04057899 */ /* 0x000fe400080006ff */
[----:B------:R-:W-:Y:S01]  /*08e0*/  USHF.L.U32 UR4, UR4, 0x1, URZ ;  /* 0x0000000104047899 */ /* 0x000fe200080006ff */
[----:B------:R-:W-:Y:S01]  /*08f0*/  ELECT P0, URZ, PT ;  /* 0x0000000000ff782f */ /* 0x000fe20003800000 */
[----:B---3--:R-:W-:Y:S01]  /*0900*/  ULEA UR6, UR6, UR7, 0x18 ;  /* 0x0000000706067291 */ /* 0x008fe2000f8ec0ff */
[----:B------:R-:W3:Y:S11]  /*0910*/  FENCE.VIEW.ASYNC.S ;  /* 0x00000000000073c6 */ /* 0x000ef60000000000 */
[----:B---3--:R3:W4:Y:S01]  /*0920*/  SYNCS.EXCH.64 URZ, [UR6+0x110], UR10 ;  /* 0x0001100a06ff75b2 */ /* 0x0087220008000100 */
[----:B------:R3:W1:Y:S01]  /*0930*/  SYNCS.EXCH.64 URZ, [UR6+0x118], UR4 ;  /* 0x0001180406ff75b2 */ /* 0x0006620008000100 */
[----:B------:R-:W-:Y:S01]  /*0940*/  NOP ;  /* 0x0000000000007918 */ /* 0x000fe20000000000 */
.L_x_11:
[----:B------:R-:W2:Y:S01]  /*0950*/  SHFL.IDX PT, R2, R181, RZ, 0x1f ;  /* 0x00001fffb5027589 */ /* 0x000ea200000e0000 */
[----:B------:R-:W-:Y:S01]  /*0960*/  NOP ;  /* 0x0000000000007918 */ /* 0x000fe20000000000 */
[----:B--2---:R-:W-:-:S13]  /*0970*/  ISETP.NE.AND P0, PT, R2, 0x3, PT ;  /* 0x000000030200780c */ /* 0x004fda0003f05270 */
[----:B------:R-:W-:Y:S05]  /*0980*/  @P0 BRA `(.L_x_12) ;  /* 0x0000000000300947 */ /* 0x000fea0003800000 */
[----:B---3--:R-:W2:Y:S01]  /*0990*/  S2UR UR5, SR_CgaCtaId ;  /* 0x00000000000579c3 */ /* 0x008ea20000008800 */
[----:B------:R-:W-:Y:S01]  /*09a0*/  UMOV UR6, 0x400 ;  /* 0x0000040000067882 */ /* 0x000fe20000000000 */
[----:B------:R-:W-:Y:S01]  /*09b0*/  UMOV UR4, 0x20 ;  /* 0x0000002000047882 */ /* 0x000fe20000000000 */
[----:B------:R-:W-:Y:S01]  /*09c0*/  ELECT P0, URZ, PT ;  /* 0x0000000000ff782f */ /* 0x000fe20003800000 */
[----:B--2---:R-:W-:Y:S02]  /*09d0*/  ULEA UR5, UR5, UR6, 0x18 ;  /* 0x0000000605057291 */ /* 0x004fe4000f8ec0ff */
[----:B------:R-:W-:-:S04]  /*09e0*/  UIADD3 UR6, UPT, UPT, -UR4, 0x100000, URZ ;  /* 0x0010000004067890 */ /* 0x000fc8000fffe1ff */
[----:B------:R-:W-:Y:S02]  /*09f0*/  USHF.L.U32 UR7, UR6, 0xb, URZ ;  /* 0x0000000b06077899 */ /* 0x000fe400080006ff */
[----:B------:R-:W-:Y:S01]  /*0a00*/  USHF.L.U32 UR6, UR6, 0x1, URZ ;  /* 0x0000000106067899 */ /* 0x000fe200080006ff */
[----:B------:R-:W2:Y:S11]  /*0a10*/  FENCE.VIEW.ASYNC.S ;  /* 0x00000000000073c6 */ /* 0x000eb60000000000 */
[----:B--2---:R2:W3:Y:S01]  /*0a20*/  SYNCS.EXCH.64 URZ, [UR5+0x120], UR6 ;  /* 0x0001200605ff75b2 */ /* 0x0044e20008000100 */
[----:B------:R2:W1:Y:S01]  /*0a30*/  SYNCS.EXCH.64 URZ, [UR5+0x128], UR6 ;  /* 0x0001280605ff75b2 */ /* 0x0004620008000100 */
[----:B------:R-:W-:Y:S01]  /*0a40*/  NOP ;  /* 0x0000000000007918 */ /* 0x000fe20000000000 */
.L_x_12:
[----:B------:R-:W4:Y:S01]  /*0a50*/  SHFL.IDX PT, R2, R181, RZ, 0x1f ;  /* 0x00001fffb5027589 */ /* 0x000f2200000e0000 */
[----:B------:R-:W-:Y:S01]  /*0a60*/  NOP ;  /* 0x0000000000007918 */ /* 0x000fe20000000000 */
[----:B----4-:R-:W-:-:S13]  /*0a70*/  ISETP.NE.AND P0, PT, R2, 0x4, PT ;  /* 0x000000040200780c */ /* 0x010fda0003f05270 */
[----:B------:R-:W-:Y:S05]  /*0a80*/  @P0 BRA `(.L_x_13) ;  /* 0x00000000004c0947 */ /* 0x000fea0003800000 */
[----:B--23--:R-:W2:Y:S01]  /*0a90*/  S2UR UR5, SR_CgaCtaId ;  /* 0x00000000000579c3 */ /* 0x00cea20000008800 */
[----:B------:R-:W-:Y:S01]  /*0aa0*/  UMOV UR7, 0x100 ;  /* 0x0000010000077882 */ /* 0x000fe20000000000 */
[----:B------:R-:W-:Y:S01]  /*0ab0*/  UMOV UR6, 0x400 ;  /* 0x0000040000067882 */ /* 0x000fe20000000000 */
[----:B------:R-:W-:Y:S01]  /*0ac0*/  USEL UR7, UR7, 0xe0, UP2 ;  /* 0x000000e007077887 */ /* 0x000fe20009000000 */
[----:B------:R-:W-:Y:S01]  /*0ad0*/  UMOV UR4, 0x1 ;  /* 0x0000000100047882 */ /* 0x000fe20000000000 */
[----:B------:R-:W-:Y:S01]  /*0ae0*/  ELECT P0, URZ, PT ;  /* 0x0000000000ff782f */ /* 0x000fe20003800000 */
[----:B------:R-:W-:-:S04]  /*0af0*/  UIADD3 UR10, UPT, UPT, -UR4, 0x100000, URZ ;  /* 0x00100000040a7890 */ /* 0x000fc8000fffe1ff */
[----:B------:R-:W-:Y:S02]  /*0b00*/  USHF.L.U32 UR11, UR10, 0xb, URZ ;  /* 0x0000000b0a0b7899 */ /* 0x000fe400080006ff */
[----:B------:R-:W-:Y:S02]  /*0b10*/  USHF.L.U32 UR10, UR10, 0x1, URZ ;  /* 0x000000010a0a7899 */ /* 0x000fe400080006ff */
[----:B--2---:R-:W-:Y:S02]  /*0b20*/  ULEA UR5, UR5, UR6, 0x18 ;  /* 0x0000000605057291 */ /* 0x004fe4000f8ec0ff */
[----:B------:R-:W-:-:S04]  /*0b30*/  UIADD3 UR6, UPT, UPT, -UR7, 0x100000, URZ ;  /* 0x0010000007067890 */ /* 0x000fc8000fffe1ff */
[----:B------:R-:W-:Y:S02]  /*0b40*/  USHF.L.U32 UR7, UR6, 0xb, URZ ;  /* 0x0000000b06077899 */ /* 0x000fe400080006ff */
[----:B------:R-:W-:Y:S01]  /*0b50*/  USHF.L.U32 UR6, UR6, 0x1, URZ ;  /* 0x0000000106067899 */ /* 0x000fe200080006ff */
[----:B------:R-:W2:Y:S03]  /*0b60*/  FENCE.VIEW.ASYNC.S ;  /* 0x00000000000073c6 */ /* 0x000ea60000000000 */
[----:B--2---:R4:W2:Y:S08]  /*0b70*/  SYNCS.EXCH.64 URZ, [UR5+0x130], UR10 ;  /* 0x0001300a05ff75b2 */ /* 0x0048b00008000100 */
[----:B------:R4:W3:Y:S01]  /*0b80*/  SYNCS.EXCH.64 URZ, [UR5+0x140], UR6 ;  /* 0x0001400605ff75b2 */ /* 0x0008e20008000100 */
[----:B------:R4:W1:Y:S01]  /*0b90*/  SYNCS.EXCH.64 URZ, [UR5+0x138], UR10 ;  /* 0x0001380a05ff75b2 */ /* 0x0008620008000100 */
[----:B------:R4:W1:Y:S02]  /*0ba0*/  SYNCS.EXCH.64 URZ, [UR5+0x148], UR6 ;  /* 0x0001480605ff75b2 */ /* 0x0008640008000100 */
[----:B----4-:R-:W-:Y:S01]  /*0bb0*/  NOP ;  /* 0x0000000000007918 */ /* 0x010fe20000000000 */
.L_x_13:
[----:B------:R-:W4:Y:S01]  /*0bc0*/  SHFL.IDX PT, R2, R181, RZ, 0x1f ;  /* 0x00001fffb5027589 */ /* 0x000f2200000e0000 */
[----:B------:R-:W-:Y:S01]  /*0bd0*/  NOP ;  /* 0x0000000000007918 */ /* 0x000fe20000000000 */
[----:B----4-:R-:W-:-:S13]  /*0be0*/  ISETP.NE.AND P0, PT, R2, 0x5, PT ;  /* 0x000000050200780c */ /* 0x010fda0003f05270 */
[----:B------:R-:W-:Y:S05]  /*0bf0*/  @P0 BRA `(.L_x_14) ;  /* 0x0000000000580947 */ /* 0x000fea0003800000 */
[----:B--23--:R-:W2:Y:S01]  /*0c00*/  S2UR UR6, SR_CgaCtaId ;  /* 0x00000000000679c3 */ /* 0x00cea20000008800 */
        /* <DEDUP_REMOVED lines=10> */
[----:B--2---:R-:W-:Y:S01]  /*0cb0*/  ULEA UR6, UR6, UR7, 0x18 ;  /* 0x0000000706067291 */ /* 0x004fe2000f8ec0ff */
[----:B------:R-:W2:Y:S11]  /*0cc0*/  FENCE.VIEW.ASYNC.S ;  /* 0x00000000000073c6 */ /* 0x000eb60000000000 */
[----:B--2---:R4:W2:Y:S01]  /*0cd0*/  SYNCS.EXCH.64 URZ, [UR6+0x150], UR10 ;  /* 0x0001500a06ff75b2 */ /* 0x0048a20008000100 */
[----:B------:R4:W3:Y:S01]  /*0ce0*/  SYNCS.EXCH.64 URZ, [UR6+0x170], UR4 ;  /* 0x0001700406ff75b2 */ /* 0x0008e20008000100 */
[----:B------:R4:W1:Y:S01]  /*0cf0*/  SYNCS.EXCH.64 URZ, [UR6+0x158], UR10 ;  /* 0x0001580a06ff75b2 */ /* 0x0008620008000100 */
[----:B------:R4:W1:Y:S01]  /*0d00*/  SYNCS.EXCH.64 URZ, [UR6+0x178], UR4 ;  /* 0x0001780406ff75b2 */ /* 0x0008620008000100 */
[----:B------:R4:W1:Y:S01]  /*0d10*/  SYNCS.EXCH.64 URZ, [UR6+0x160], UR10 ;  /* 0x0001600a06ff75b2 */ /* 0x0008620008000100 */
[----:B------:R4:W1:Y:S01]  /*0d20*/  SYNCS.EXCH.64 URZ, [UR6+0x180], UR4 ;  /* 0x0001800406ff75b2 */ /* 0x0008620008000100 */
[----:B------:R4:W1:Y:S01]  /*0d30*/  SYNCS.EXCH.64 URZ, [UR6+0x168], UR10 ;  /* 0x0001680a06ff75b2 */ /* 0x0008620008000100 */
[----:B------:R4:W1:Y:S02]  /*0d40*/  SYNCS.EXCH.64 URZ, [UR6+0x188], UR4 ;  /* 0x0001880406ff75b2 */ /* 0x0008640008000100 */
[----:B----4-:R-:W-:Y:S01]  /*0d50*/  NOP ;  /* 0x0000000000007918 */ /* 0x010fe20000000000 */
.L_x_14:
[----:B------:R-:W4:Y:S01]  /*0d60*/  SHFL.IDX PT, R2, R181, RZ, 0x1f ;  /* 0x00001fffb5027589 */ /* 0x000f2200000e0000 */
[----:B------:R-:W-:Y:S01]  /*0d70*/  NOP ;  /* 0x0000000000007918 */ /* 0x000fe20000000000 */
[----:B----4-:R-:W-:-:S13]  /*0d80*/  ISETP.NE.AND P0, PT, R2, 0x3, PT ;  /* 0x000000030200780c */ /* 0x010fda0003f05270 */
[----:B------:R-:W-:Y:S05]  /*0d90*/  @P0 BRA `(.L_x_15) ;  /* 0x0000000000380947 */ /* 0x000fea0003800000 */
[----:B--23--:R-:W2:Y:S01]  /*0da0*/  S2UR UR5, SR_CgaCtaId ;  /* 0x00000000000579c3 */ /* 0x00cea20000008800 */
        /* <DEDUP_REMOVED lines=8> */
[----:B--2---:R4:W2:Y:S01]  /*0e30*/  SYNCS.EXCH.64 URZ, [UR5+0x190], UR6 ;  /* 0x0001900605ff75b2 */ /* 0x0048a20008000100 */
[----:B------:R4:W3:Y:S01]  /*0e40*/  SYNCS.EXCH.64 URZ, [UR5+0x1a0], UR6 ;  /* 0x0001a00605ff75b2 */ /* 0x0008e20008000100 */
[----:B------:R4:W1:Y:S01]  /*0e50*/  SYNCS.EXCH.64 URZ, [UR5+0x198], UR6 ;  /* 0x0001980605ff75b2 */ /* 0x0008620008000100 */
[----:B------:R4:W1:Y:S02]  /*0e60*/  SYNCS.EXCH.64 URZ, [UR5+0x1a8], UR6 ;  /* 0x0001a80605ff75b2 */ /* 0x0008640008000100 */
[----:B----4-:R-:W-:Y:S01]  /*0e70*/  NOP ;  /* 0x0000000000007918 */ /* 0x010fe20000000000 */
.L_x_15:
[----:B--23--:R-:W2:Y:S01]  /*0e80*/  S2UR UR5, SR_CTAID.X ;  /* 0x00000000000579c3 */ /* 0x00cea20000002500 */
[----:B------:R-:W-:-:S05]  /*0e90*/  CS2R.32 R167, SR_CgaSize ;  /* 0x0000000000a77805 */ /* 0x000fca0000008a00 */
[----:B------:R-:W-:-:S05]  /*0ea0*/  IMAD R167, R167, -0xa0, RZ ;  /* 0xffffff60a7a77824 */ /* 0x000fca00078e02ff */
[----:B------:R-:W-:-:S14]  /*0eb0*/  R2UR UR7, R167 ;  /* 0x00000000a70772ca */ /* 0x000fdc00000e0000 */
[----:B------:R-:W3:Y:S01]  /*0ec0*/  LDCU UR7, c[0x0][UR7+0x2b0] ;  /* 0x00005600070777ac */ /* 0x000ee20008000800 */
[----:B------:R-:W-:Y:S01]  /*0ed0*/  NOP ;  /* 0x0000000000007918 */ /* 0x000fe20000000000 */
[----:B------:R-:W-:-:S05]  /*0ee0*/  CS2R.32 R167, SR_CgaSize ;  /* 0x0000000000a77805 */ /* 0x000fca0000008a00 */
[----:B------:R-:W-:-:S05]  /*0ef0*/  IMAD R167, R167, -0xa0, RZ ;  /* 0xffffff60a7a77824 */ /* 0x000fca00078e02ff */
[----:B------:R-:W-:-:S14]  /*0f00*/  R2UR UR6, R167 ;  /* 0x00000000a70672ca */ /* 0x000fdc00000e0000 */
[----:B------:R-:W4:Y:S01]  /*0f10*/  LDCU UR6, c[0x0][UR6+0x2b4] ;  /* 0x00005680060677ac */ /* 0x000f220008000800 */
[----:B------:R-:W1:Y:S08]  /*0f20*/  S2UR UR4, SR_CTAID.Y ;  /* 0x00000000000479c3 */ /* 0x000e700000002600 */
[----:B------:R-:W4:Y:S01]  /*0f30*/  LDC R9, c[0x0][0xb24] ;  /* 0x0002c900ff097b82 */ /* 0x000f220000000800 */
[----:B--2---:R-:W-:-:S02]  /*0f40*/  I2FP.F32.U32 R4, UR5 ;  /* 0x0000000500047c45 */ /* 0x004fc40008201000 */
[----:B------:R-:W-:-:S05]  /*0f50*/  CS2R.32 R5, SR_CgaSize ;  /* 0x0000000000057805 */ /* 0x000fca0000008a00 */
[----:B------:R-:W-:-:S06]  /*0f60*/  IMAD R5, R5, -0xa0, RZ ;  /* 0xffffff6005057824 */ /* 0x000fcc00078e02ff */
[----:B------:R-:W2:Y:S01]  /*0f70*/  LDC R5, c[0x0][R5+0x2a0] ;  /* 0x0000a80005057b82 */ /* 0x000ea20000000800 */
[----:B------:R-:W-:Y:S01]  /*0f80*/  MOV R167, UR5 ;  /* 0x0000000500a77c02 */ /* 0x000fe20008000f00 */
[----:B---3--:R-:W-:Y:S01]  /*0f90*/  FMUL R4, R4, UR7 ;  /* 0x0000000704047c20 */ /* 0x008fe20008400000 */
[----:B-1----:R-:W-:Y:S02]  /*0fa0*/  I2FP.F32.U32 R2, UR4 ;  /* 0x0000000400027c45 */ /* 0x002fe40008201000 */
[----:B------:R-:W-:-:S05]  /*0fb0*/  CS2R.32 R3, SR_CgaSize ;  /* 0x0000000000037805 */ /* 0x000fca0000008a00 */
[----:B------:R-:W-:-:S06]  /*0fc0*/  IMAD R3, R3, -0xa0, RZ ;  /* 0xffffff6003037824 */ /* 0x000fcc00078e02ff */
[----:B------:R-:W1:Y:S01]  /*0fd0*/  LDC R3, c[0x0][R3+0x2a4] ;  /* 0x0000a90003037b82 */ /* 0x000e620000000800 */
[----:B------:R-:W3:Y:S01]  /*0fe0*/  F2I.U32.TRUNC.NTZ R166, R4 ;  /* 0x0000000400a67305 */ /* 0x000ee2000020f000 */
[----:B------:R-:W-:Y:S01]  /*0ff0*/  MOV R165, UR4 ;  /* 0x0000000400a57c02 */ /* 0x000fe20008000f00 */
[----:B----4-:R-:W-:-:S05]  /*1000*/  FMUL R2, R2, UR6 ;  /* 0x0000000602027c20 */ /* 0x010fca0008400000 */
[----:B------:R-:W-:Y:S01]  /*1010*/  BAR.SYNC.DEFER_BLOCKING 0x0 ;  /* 0x0000000000007b1d */ /* 0x000fe20000010000 */
[----:B------:R-:W-:-:S05]  /*1020*/  ISETP.GE.AND P0, PT, R9, 0x1, PT ;  /* 0x000000010900780c */ /* 0x000fca0003f06270 */
[----:B------:R-:W4:Y:S02]  /*1030*/  F2I.U32.TRUNC.NTZ R164, R2 ;  /* 0x0000000200a47305 */ /* 0x000f24000020f000 */
[----:B------:R-:W1:Y:S01]  /*1040*/  S2UR UR36, SR_CTAID.Z ;  /* 0x00000000002479c3 */ /* 0x000e620000002700 */
[----:B---3--:R-:W-:-:S05]  /*1050*/  IADD3 R166, PT, PT, -R166, RZ, RZ ;  /* 0x000000ffa6a67210 */ /* 0x008fca0007ffe1ff */
[----:B--2---:R-:W-:Y:S01]  /*1060*/  IMAD R166, R5, R166, UR5 ;  /* 0x0000000505a67e24 */ /* 0x004fe2000f8e02a6 */
[----:B----4-:R-:W-:-:S05]  /*1070*/  IADD3 R164, PT, PT, -R164, RZ, RZ ;  /* 0x000000ffa4a47210 */ /* 0x010fca0007ffe1ff */
[----:B-1----:R-:W-:Y:S01]  /*1080*/  IMAD R164, R3, R164, UR4 ;  /* 0x0000000403a47e24 */ /* 0x002fe2000f8e02a4 */
[----:B------:R-:W-:Y:S06]  /*1090*/  @!P0 BRA `(.L_x_16) ;  /* 0x0000000000b88947 */ /* 0x000fec0003800000 */
[----:B------:R-:W1:Y:S01]  /*10a0*/  LDC.64 R4, c[0x0][0xb18] ;  /* 0x0002c600ff047b82 */ /* 0x000e620000000a00 */
[----:B------:R-:W-:-:S07]  /*10b0*/  ISETP.NE.AND P0, PT, R9, 0x1, PT ;  /* 0x000000010900780c */ /* 0x000fce0003f05270 */
[----:B------:R-:W2:Y:S08]  /*10c0*/  LDC R10, c[0x0][0xb0c] ;  /* 0x0002c300ff0a7b82 */ /* 0x000eb00000000800 */
[----:B------:R-:W3:Y:S08]  /*10d0*/  LDC R11, c[0x0][0x370] ;  /* 0x0000dc00ff0b7b82 */ /* 0x000ef00000000800 */
[----:B------:R-:W4:Y:S01]  /*10e0*/  LDC R12, c[0x0][0x374] ;  /* 0x0000dd00ff0c7b82 */ /* 0x000f220000000800 */
[----:B-1----:R-:W-:-:S07]  /*10f0*/  ISETP.NE.AND P1, PT, R4, 0x1, PT ;  /* 0x000000010400780c */ /* 0x002fce0003f25270 */
[----:B------:R-:W3:Y:S01]  /*1100*/  LDC.64 R6, c[0x0][0xb10] ;  /* 0x0002c400ff067b82 */ /* 0x000ee20000000a00 */
[----:B--2---:R-:W-:-:S07]  /*1110*/  ISETP.NE.AND P2, PT, R10, 0x1, PT ;  /* 0x000000010a00780c */ /* 0x004fce0003f45270 */
[----:B------:R-:W1:Y:S08]  /*1120*/  LDC R8, c[0x0][0xb20] ;  /* 0x0002c800ff087b82 */ /* 0x000e700000000800 */
[----:B------:R-:W2:Y:S01]  /*1130*/  LDC.64 R2, c[0x0][0xb28] ;  /* 0x0002ca00ff027b82 */ /* 0x000ea20000000a00 */
[----:B----4-:R-:W-:-:S04]  /*1140*/  IMAD.HI.U32 R13, R12, R5, RZ ;  /* 0x000000050c0d7227 */ /* 0x010fc800078e00ff */
[----:B------:R-:W-:-:S04]  /*1150*/  IMAD.HI.U32 R5, R165, R5, RZ ;  /* 0x00000005a5057227 */ /* 0x000fc800078e00ff */
[----:B---3--:R-:W-:-:S04]  /*1160*/  IMAD.HI.U32 R14, R11, R6, RZ ;  /* 0x000000060b0e7227 */ /* 0x008fc800078e00ff */
[----:B------:R-:W-:Y:S01]  /*1170*/  IMAD.HI.U32 R16, R167, R6, RZ ;  /* 0x00000006a7107227 */ /* 0x000fe200078e00ff */
[-C--:B------:R-:W-:Y:S02]  /*1180*/  @P2 SHF.R.U32.HI R11, RZ, R7.reuse, R14 ;  /* 0x00000007ff0b2219 */ /* 0x080fe4000001160e */
[-C--:B-1----:R-:W-:Y:S02]  /*1190*/  @P1 SHF.R.U32.HI R12, RZ, R8.reuse, R13 ;  /* 0x00000008ff0c1219 */ /* 0x082fe4000001160d */
[----:B------:R-:W-:Y:S02]  /*11a0*/  SHF.R.U32.HI R8, RZ, R8, R5 ;  /* 0x00000008ff087219 */ /* 0x000fe40000011605 */
[----:B------:R-:W-:Y:S02]  /*11b0*/  SHF.R.U32.HI R16, RZ, R7, R16 ;  /* 0x00000007ff107219 */ /* 0x000fe40000011610 */
[----:B------:R-:W-:Y:S01]  /*11c0*/  SEL R5, R165, R8, !P1 ;  /* 0x00000008a5057207 */ /* 0x000fe20004800000 */
[----:B--2---:R-:W-:Y:S01]  /*11d0*/  IMAD.HI.U32 R14, R12, R2, RZ ;  /* 0x000000020c0e7227 */ /* 0x004fe200078e00ff */
[----:B------:R-:W-:-:S03]  /*11e0*/  SEL R7, R167, R16, !P2 ;  /* 0x00000010a7077207 */ /* 0x000fc60005000000 */
[----:B------:R-:W-:Y:S01]  /*11f0*/  IMAD.HI.U32 R6, R11, R2, RZ ;  /* 0x000000020b067227 */ /* 0x000fe200078e00ff */
[----:B------:R-:W-:-:S04]  /*1200*/  @P0 SHF.R.U32.HI R12, RZ, R3, R14 ;  /* 0x00000003ff0c0219 */ /* 0x000fc8000001160e */
[----:B------:R-:W-:Y:S01]  /*1210*/  @P0 SHF.R.U32.HI R11, RZ, R3, R6 ;  /* 0x00000003ff0b0219 */ /* 0x000fe20000011606 */
[----:B------:R-:W-:-:S04]  /*1220*/  IMAD R12, R12, R9, RZ ;  /* 0x000000090c0c7224 */ /* 0x000fc800078e02ff */
[----:B------:R-:W-:Y:S01]  /*1230*/  IMAD R6, R11, R9, RZ ;  /* 0x000000090b067224 */ /* 0x000fe200078e02ff */
[----:B------:R-:W-:-:S04]  /*1240*/  ISETP.GE.AND P1, PT, R5, R12, PT ;  /* 0x0000000c0500720c */ /* 0x000fc80003f26270 */
[----:B------:R-:W-:Y:S01]  /*1250*/  ISETP.GE.OR P1, PT, R7, R6, P1 ;  /* 0x000000060700720c */ /* 0x000fe20000f26670 */
[----:B------:R-:W-:-:S05]  /*1260*/  IMAD.HI.U32 R6, R5, R2, RZ ;  /* 0x0000000205067227 */ /* 0x000fca00078e00ff */
[----:B------:R-:W-:-:S04]  /*1270*/  SHF.R.U32.HI R6, RZ, R3, R6 ;  /* 0x00000003ff067219 */ /* 0x000fc80000011606 */
[----:B------:R-:W-:-:S03]  /*1280*/  SEL R6, R5, R6, !P0 ;  /* 0x0000000605067207 */ /* 0x000fc60004000000 */
[----:B------:R-:W-:Y:S01]  /*1290*/  @!P1 IMAD.HI.U32 R8, R7, R2, RZ ;  /* 0x0000000207089227 */ /* 0x000fe200078e00ff */
[----:B------:R-:W-:-:S04]  /*12a0*/  IADD3 R2, PT, PT, -R6, RZ, RZ ;  /* 0x000000ff06027210 */ /* 0x000fc80007ffe1ff */
[----:B------:R-:W-:Y:S01]  /*12b0*/  @!P1 SHF.R.U32.HI R8, RZ, R3, R8 ;  /* 0x00000003ff089219 */ /* 0x000fe20000011608 */
[----:B------:R-:W-:-:S03]  /*12c0*/  IMAD R2, R9, R2, R5 ;  /* 0x0000000209027224 */ /* 0x000fc600078e0205 */
[----:B------:R-:W-:Y:S02]  /*12d0*/  @!P1 SEL R3, R7, R8, !P0 ;  /* 0x0000000807039207 */ /* 0x000fe40004000000 */
[----:B------:R-:W-:-:S03]  /*12e0*/  IADD3 R8, PT, PT, -R5, RZ, RZ ;  /* 0x000000ff05087210 */ /* 0x000fc60007ffe1ff */
[--C-:B------:R-:W-:Y:S02]  /*12f0*/  @!P1 IMAD.IADD R6, R6, 0x1, -R3.reuse ;  /* 0x0000000106069824 */ /* 0x100fe400078e0a03 */
[----:B------:R-:W-:Y:S01]  /*1300*/  @!P1 IMAD R3, R2, R11, R3 ;  /* 0x0000000b02039224 */ /* 0x000fe200078e0203 */
[----:B------:R-:W-:Y:S01]  /*1310*/  IADD3 R2, PT, PT, -R7, RZ, RZ ;  /* 0x000000ff07027210 */ /* 0x000fe20007ffe1ff */
[----:B------:R-:W-:Y:S02]  /*1320*/  @!P1 IMAD R5, R6, R9, R7 ;  /* 0x0000000906059224 */ /* 0x000fe400078e0207 */
[----:B------:R-:W-:Y:S02]  /*1330*/  IMAD R8, R4, R8, R165 ;  /* 0x0000000804087224 */ /* 0x000fe400078e02a5 */
[----:B------:R-:W-:Y:S02]  /*1340*/  @!P1 IMAD.MOV.U32 R7, RZ, RZ, R3 ;  /* 0x000000ffff079224 */ /* 0x000fe400078e0003 */
[----:B------:R-:W-:-:S02]  /*1350*/  IMAD R2, R10, R2, R167 ;  /* 0x000000020a027224 */ /* 0x000fc400078e02a7 */
[----:B------:R-:W-:Y:S02]  /*1360*/  IMAD R165, R5, R4, R8 ;  /* 0x0000000405a57224 */ /* 0x000fe400078e0208 */
[----:B------:R-:W-:Y:S02]  /*1370*/  IMAD R167, R7, R10, R2 ;  /* 0x0000000a07a77224 */ /* 0x000fe400078e0202 */
.L_x_16:
[----:B------:R-:W1:Y:S01]  /*1380*/  LDCU UR4, c[0x0][0xb30] ;  /* 0x00016600ff0477ac */ /* 0x000e620008000800 */
[----:B------:R-:W2:Y:S08]  /*1390*/  S2UR UR37, SR_CgaCtaId ;  /* 0x00000000002579c3 */ /* 0x000eb00000008800 */
[----:B------:R-:W3:Y:S01]  /*13a0*/  LDC R72, c[0x0][0xb24] ;  /* 0x0002c900ff487b82 */ /* 0x000ee20000000800 */
[----:B-1----:R-:W-:-:S09]  /*13b0*/  UISETP.NE.AND UP1, UPT, UR4, 0x1, UPT ;  /* 0x000000010400788c */ /* 0x002fd2000bf25270 */
[----:B--2---:R-:W-:Y:S05]  /*13c0*/  BRA.U UP1, `(.L_x_17) ;  /* 0x0000000101407547 */ /* 0x004fea000b800000 */
[----:B------:R-:W1:Y:S08]  /*13d0*/  LDC.64 R4, c[0x0][0xb10] ;  /* 0x0002c400ff047b82 */ /* 0x000e700000000a00 */
[----:B------:R-:W2:Y:S08]  /*13e0*/  LDC.64 R2, c[0x0][0xb18] ;  /* 0x0002c600ff027b82 */ /* 0x000eb00000000a00 */
[----:B------:R-:W4:Y:S08]  /*13f0*/  LDC R6, c[0x0][0xb20] ;  /* 0x0002c800ff067b82 */ /* 0x000f300000000800 */
[----:B------:R-:W3:Y:S01]  /*1400*/  LDC R8, c[0x0][0xb0c] ;  /* 0x0002c300ff087b82 */ /* 0x000ee20000000800 */
[----:B-1----:R-:W-:-:S05]  /*1410*/  IMAD.HI.U32 R4, R167, R4, RZ ;  /* 0x00000004a7047227 */ /* 0x002fca00078e00ff */
[----:B------:R-:W-:Y:S01]  /*1420*/  SHF.R.U32.HI R4, RZ, R5, R4 ;  /* 0x00000005ff047219 */ /* 0x000fe20000011604 */
[----:B--2---:R-:W-:Y:S01]  /*1430*/  IMAD.HI.U32 R3, R165, R3, RZ ;  /* 0x00000003a5037227 */ /* 0x004fe200078e00ff */
[----:B------:R-:W-:-:S04]  /*1440*/  ISETP.NE.AND P0, PT, R2, 0x1, PT ;  /* 0x000000010200780c */ /* 0x000fc80003f05270 */
[----:B----4-:R-:W-:-:S04]  /*1450*/  SHF.R.U32.HI R6, RZ, R6, R3 ;  /* 0x00000006ff067219 */ /* 0x010fc80000011603 */
[----:B------:R-:W-:Y:S02]  /*1460*/  SEL R3, R165, R6, !P0 ;  /* 0x00000006a5037207 */ /* 0x000fe40004000000 */
[----:B---3--:R-:W-:-:S04]  /*1470*/  ISETP.NE.AND P1, PT, R8, 0x1, PT ;  /* 0x000000010800780c */ /* 0x008fc80003f25270 */
[----:B------:R-:W-:-:S05]  /*1480*/  SEL R4, R167, R4, !P1 ;  /* 0x00000004a7047207 */ /* 0x000fca0004800000 */
[----:B------:R-:W-:Y:S02]  /*1490*/  IMAD.IADD R5, R3, 0x1, -R4 ;  /* 0x0000000103057824 */ /* 0x000fe400078e0a04 */
[----:B------:R-:W-:Y:S02]  /*14a0*/  IMAD.IADD R3, R4, 0x1, -R3 ;  /* 0x0000000104037824 */ /* 0x000fe400078e0a03 */
[----:B------:R-:W-:Y:S02]  /*14b0*/  IMAD R167, R5, R8, R167 ;  /* 0x0000000805a77224 */ /* 0x000fe400078e02a7 */
[----:B------:R-:W-:-:S07]  /*14c0*/  IMAD R165, R3, R2, R165 ;  /* 0x0000000203a57224 */ /* 0x000fce00078e02a5 */
.L_x_17:
[----:B------:R-:W-:Y:S01]  /*14d0*/  BAR.SYNC.DEFER_BLOCKING 0x0 ;  /* 0x0000000000007b1d */ /* 0x000fe20000010000 */
[----:B------:R-:W-:Y:S01]  /*14e0*/  UISETP.NE.AND UP1, UPT, UR8, 0x2, UPT ;  /* 0x000000020800788c */ /* 0x000fe2000bf25270 */
[----:B------:R-:W-:Y:S02]  /*14f0*/  ISETP.NE.OR P5, PT, R0, 0x2, !P5 ;  /* 0x000000020000780c */ /* 0x000fe40006fa5670 */
[----:B------:R-:W-:-:S06]  /*1500*/  LOP3.LUT R2, R176, 0x1f, RZ, 0xc0, !PT ;  /* 0x0000001fb0027812 */ /* 0x000fcc00078ec0ff */
[----:B------:R-:W-:Y:S05]  /*1510*/  BRA.U UP1, `(.L_x_18) ;  /* 0x0000001901347547 */ /* 0x000fea000b800000 */
[----:B------:R-:W1:Y:S01]  /*1520*/  LDCU UR13, c[0x0][0x38c] ;  /* 0x00007180ff0d77ac */ /* 0x000e620008000800 */
[----:B------:R-:W2:Y:S01]  /*1530*/  LDC R9, c[0x0][0x370] ;  /* 0x0000dc00ff097b82 */ /* 0x000ea20000000800 */
[----:B------:R-:W-:Y:S01]  /*1540*/  PLOP3.LUT P1, PT, PT, PT, UP2, 0x80, 0x8 ;  /* 0x000000000008781c */ /* 0x000fe20003f2f028 */
[----:B------:R-:W-:Y:S01]  /*1550*/  HFMA2 R12, -RZ, RZ, 0, 0 ;  /* 0x00000000ff0c7431 */ /* 0x000fe200000001ff */
[----:B------:R-:W-:Y:S01]  /*1560*/  ISETP.EQ.OR P4, PT, R2, RZ, P5 ;  /* 0x000000ff0200720c */ /* 0x000fe20002f82670 */
[----:B------:R-:W-:Y:S01]  /*1570*/  IMAD.MOV.U32 R15, RZ, RZ, 0x1 ;  /* 0x00000001ff0f7424 */ /* 0x000fe200078e00ff */
[----:B------:R-:W-:Y:S01]  /*1580*/  PLOP3.LUT P1, PT, P1, PT, PT, 0x8, 0x80 ;  /* 0x000000000080781c */ /* 0x000fe20000f2e170 */
[----:B------:R-:W-:Y:S01]  /*1590*/  IMAD.MOV.U32 R14, RZ, RZ, RZ ;  /* 0x000000ffff0e7224 */ /* 0x000fe200078e00ff */
[----:B------:R-:W-:Y:S01]  /*15a0*/  MOV R8, 0x1 ;  /* 0x0000000100087802 */ /* 0x000fe20000000f00 */
[----:B------:R-:W4:Y:S01]  /*15b0*/  LDC R0, c[0x0][0x374] ;  /* 0x0000dd00ff007b82 */ /* 0x000f220000000800 */
[----:B------:R-:W-:Y:S01]  /*15c0*/  IMAD.MOV.U32 R10, RZ, RZ, RZ ;  /* 0x000000ffff0a7224 */ /* 0x000fe200078e00ff */
[----:B------:R-:W2:Y:S01]  /*15d0*/  LDCU.64 UR22, c[0x0][0x348] ;  /* 0x00006900ff1677ac */ /* 0x000ea20008000a00 */
[----:B------:R-:W-:Y:S01]  /*15e0*/  UMOV UR6, URZ ;  /* 0x000000ff00067c82 */ /* 0x000fe20008000000 */
[----:B-1----:R-:W-:-:S04]  /*15f0*/  UIADD3 UR5, UPT, UPT, UR13, 0x3f, URZ ;  /* 0x0000003f0d057890 */ /* 0x002fc8000fffe0ff */
[----:B------:R-:W-:-:S04]  /*1600*/  USHF.R.S32.HI UR4, URZ, 0x1f, UR5 ;  /* 0x0000001fff047899 */ /* 0x000fc80008011405 */
[----:B------:R-:W-:-:S04]  /*1610*/  ULEA.HI UR4, UR4, UR5, URZ, 0x6 ;  /* 0x0000000504047291 */ /* 0x000fc8000f8f30ff */
[----:B------:R-:W-:Y:S02]  /*1620*/  USHF.R.S32.HI UR15, URZ, 0x6, UR4 ;  /* 0x00000006ff0f7899 */ /* 0x000fe40008011404 */
[----:B------:R-:W-:Y:S02]  /*1630*/  UIADD3 UR4, UPT, UPT, UR13, -0x1, URZ ;  /* 0xffffffff0d047890 */ /* 0x000fe4000fffe0ff */
[----:B------:R-:W-:Y:S02]  /*1640*/  UISETP.LT.U32.AND UP0, UPT, UR15, 0x11, UPT ;  /* 0x000000110f00788c */ /* 0x000fe4000bf01070 */
[----:B------:R-:W-:Y:S02]  /*1650*/  UISETP.GE.U32.AND UP1, UPT, UR4, -0x7f, UPT ;  /* 0xffffff810400788c */ /* 0x000fe4000bf26070 */
[----:B------:R-:W-:Y:S02]  /*1660*/  USEL UR14, UR15, 0x11, UP0 ;  /* 0x000000110f0e7887 */ /* 0x000fe40008000000 */
[----:B------:R-:W-:-:S02]  /*1670*/  UIADD3 UR13, UPT, UPT, UR13, 0x7e, URZ ;  /* 0x0000007e0d0d7890 */ /* 0x000fc4000fffe0ff */
[----:B------:R-:W-:Y:S02]  /*1680*/  UIADD3 UR5, UPT, UPT, UR14, -0x1, URZ ;  /* 0xffffffff0e057890 */ /* 0x000fe4000fffe0ff */
[----:B------:R-:W-:-:S03]  /*1690*/  UIADD3 UR7, UPT, UPT, UR15, -UR14, URZ ;  /* 0x8000000e0f077290 */ /* 0x000fc6000fffe0ff */
[----:B------:R-:W-:-:S04]  /*16a0*/  @UP1 UIADD3 UR5, UPT, UPT, UR14, URZ, URZ ;  /* 0x000000ff0e051290 */ /* 0x000fc8000fffe0ff */
[----:B--2---:R-:W-:-:S12]  /*16b0*/  UIADD3 UR5, UPT, UPT, UR5, 0x1, URZ ;  /* 0x0000000105057890 */ /* 0x004fd8000fffe0ff */
.L_x_36:
[----:B------:R-:W-:Y:S01]  /*16c0*/  UISETP.NE.AND UP0, UPT, UR37, URZ, UPT ;  /* 0x000000ff2500728c */ /* 0x000fe2000bf05270 */
[----:B------:R-:W1:Y:S08]  /*16d0*/  S2UR UR37, SR_CgaCtaId ;  /* 0x00000000002579c3 */ /* 0x000e700000008800 */
[----:B------:R-:W-:Y:S05]  /*16e0*/  BRA.U UP0, `(.L_x_19) ;  /* 0x0000000100347547 */ /* 0x000fea000b800000 */
[----:B------:R-:W2:Y:S01]  /*16f0*/  S2R R2, SR_CgaCtaId ;  /* 0x0000000000027919 */ /* 0x000ea20000008800 */
[----:B------:R-:W-:-:S04]  /*1700*/  MOV R3, 0x400 ;  /* 0x0000040000037802 */ /* 0x000fc80000000f00 */
[----:B--2---:R-:W-:Y:S02]  /*1710*/  LEA R3, R2, R3, 0x18 ;  /* 0x0000000302037211 */ /* 0x004fe400078ec0ff */
[----:B------:R-:W-:-:S03]  /*1720*/  SHF.L.U32 R2, R8, 0x1f, RZ ;  /* 0x0000001f08027819 */ /* 0x000fc600000006ff */
[----:B------:R-:W-:-:S04]  /*1730*/  IMAD R3, R10, 0x8, R3 ;  /* 0x000000080a037824 */ /* 0x000fc800078e0203 */
[----:B------:R-:W2:Y:S02]  /*1740*/  SYNCS.PHASECHK.TRANS64.TRYWAIT P0, [R3+URZ+0x1a0], R2 ;  /* 0x0001a002030075a7 */ /* 0x000ea400080011ff */
[----:B--2---:R-:W-:Y:S05]  /*1750*/  @!P0 BRA `(.L_x_20) ;  /* 0x0000005800d08947 */ /* 0x004fea0003800000 */
.L_x_109:
[----:B------:R-:W-:Y:S01]  /*1760*/  VIADD R10, R10, 0x1 ;  /* 0x000000010a0a7836 */ /* 0x000fe20000000000 */
[----:B------:R2:W-:Y:S04]  /*1770*/  SYNCS.ARRIVE.TRANS64.A1T0 RZ, [R3+URZ+0x190], RZ ;  /* 0x000190ff03ff79a7 */ /* 0x0005e800081000ff */
[----:B------:R-:W-:-:S04]  /*1780*/  ISETP.NE.AND P0, PT, R10, 0x2, PT ;  /* 0x000000020a00780c */ /* 0x000fc80003f05270 */
[----:B------:R-:W-:Y:S02]  /*1790*/  SEL R10, R10, RZ, P0 ;  /* 0x000000ff0a0a7207 */ /* 0x000fe40000000000 */
[----:B--2---:R-:W-:-:S04]  /*17a0*/  SEL R3, RZ, 0x1, P0 ;  /* 0x00000001ff037807 */ /* 0x004fc80000000000 */
[----:B------:R-:W-:-:S07]  /*17b0*/  LOP3.LUT R8, R8, R3, RZ, 0x3c, !PT ;  /* 0x0000000308087212 */ /* 0x000fce00078e3cff */
.L_x_19:
[----:B------:R-:W-:Y:S01]  /*17c0*/  UMOV UR4, 0x400 ;  /* 0x0000040000047882 */ /* 0x000fe20000000000 */
[----:B------:R-:W-:Y:S01]  /*17d0*/  SHF.L.U32 R2, R15, 0x1f, RZ ;  /* 0x0000001f0f027819 */ /* 0x000fe200000006ff */
[----:B-1----:R-:W-:Y:S01]  /*17e0*/  ULEA UR4, UR37, UR4, 0x18 ;  /* 0x0000000425047291 */ /* 0x002fe2000f8ec0ff */
[----:B------:R-:W-:Y:S01]  /*17f0*/  R2UR UR34, R167 ;  /* 0x00000000a72272ca */ /* 0x000fe200000e0000 */
[----:B------:R-:W-:Y:S01]  /*1800*/  UISETP.GE.U32.AND UP0, UPT, UR13, 0x7f, UPT ;  /* 0x0000007f0d00788c */ /* 0x000fe2000bf06070 */
[----:B------:R-:W-:Y:S01]  /*1810*/  R2UR UR10, R165 ;  /* 0x00000000a50a72ca */ /* 0x000fe200000e0000 */
[----:B------:R-:W-:Y:S01]  /*1820*/  ULEA UR8, UR6, UR4, 0x3 ;  /* 0x0000000406087291 */ /* 0x000fe2000f8e18ff */
[----:B------:R-:W-:-:S08]  /*1830*/  UMOV UR24, URZ ;  /* 0x000000ff00187c82 */ /* 0x000fd00008000000 */
[----:B------:R1:W2:Y:S01]  /*1840*/  SYNCS.PHASECHK.TRANS64.TRYWAIT P0, [UR8+0x88], R2 ;  /* 0x00008802ff0075a7 */ /* 0x0002a20008001108 */
[----:B------:R-:W-:Y:S02]  /*1850*/  USHF.L.U32 UR34, UR34, 0x7, URZ ;  /* 0x0000000722227899 */ /* 0x000fe400080006ff */
[----:B------:R-:W-:Y:S01]  /*1860*/  USHF.L.U32 UR10, UR10, 0x6, URZ ;  /* 0x000000060a0a7899 */ /* 0x000fe200080006ff */
[----:B------:R-:W-:Y:S11]  /*1870*/  BRA.U !UP0, `(.L_x_21) ;  /* 0x0000000108a87547 */ /* 0x000ff6000b800000 */
[----:B------:R-:W-:Y:S01]  /*1880*/  UMOV UR16, URZ ;  /* 0x000000ff00107c82 */ /* 0x000fe20008000000 */
[----:B------:R-:W-:-:S05]  /*1890*/  UMOV UR17, UR6 ;  /* 0x0000000600117c82 */ /* 0x000fca0008000000 */
.L_x_26:
[----:B-1----:R-:W-:Y:S01]  /*18a0*/  ULEA UR33, UR17, UR4, 0x3 ;  /* 0x0000000411217291 */ /* 0x002fe2000f8e18ff */
[----:B--2---:R-:W-:Y:S01]  /*18b0*/  @!P5 MOV R3, 0x3000 ;  /* 0x000030000003d802 */ /* 0x004fe20000000f00 */
[----:B--2---:R-:W-:Y:S10]  /*18c0*/  @P0 BRA `(.L_x_22) ;  /* 0x00000000000c0947 */ /* 0x004ff40003800000 */
[----:B------:R-:W-:-:S04]  /*18d0*/  SHF.L.U32 R5, R15, 0x1f, RZ ;  /* 0x0000001f0f057819 */ /* 0x000fc800000006ff */
[----:B------:R-:W2:Y:S02]  /*18e0*/  SYNCS.PHASECHK.TRANS64.TRYWAIT P0, [UR33+0x88], R5 ;  /* 0x00008805ff0075a7 */ /* 0x000ea40008001121 */
[----:B--2---:R-:W-:Y:S05]  /*18f0*/  @!P0 BRA `(.L_x_23) ;  /* 0x00000058007c8947 */ /* 0x004fea0003800000 */
.L_x_22:
[----:B------:R2:W-:Y:S01]  /*1900*/  @!P5 SYNCS.ARRIVE.TRANS64 RZ, [UR33], R3 ;  /* 0x00000003ffffd9a7 */ /* 0x0005e20008000021 */
[----:B------:R-:W-:Y:S04]  /*1910*/  BSSY.RECONVERGENT B0, `(.L_x_24) ;  /* 0x0000003000007945 */ /* 0x000fe80003800200 */
[----:B------:R-:W-:Y:S05]  /*1920*/  @P4 BRA `(.L_x_25) ;  /* 0x0000000000044947 */ /* 0x000fea0003800000 */
[----:B------:R-:W-:Y:S05]  /*1930*/  BPT.TRAP 0x1 ;  /* 0x000000040000795c */ /* 0x000fea0000300000 */
.L_x_25:
[----:B------:R-:W-:Y:S05]  /*1940*/  BSYNC.RECONVERGENT B0 ;  /* 0x0000000000007941 */ /* 0x000fea0003800200 */
.L_x_24:
[----:B------:R-:W-:Y:S02]  /*1950*/  UIADD3 UR6, UPT, UPT, UR17, 0x1, URZ ;  /* 0x0000000111067890 */ /* 0x000fe4000fffe0ff */
[----:B------:R-:W-:Y:S02]  /*1960*/  ULEA UR32, UR17, UR4, 0xd ;  /* 0x0000000411207291 */ /* 0x000fe4000f8e68ff */
[----:B------:R-:W-:Y:S02]  /*1970*/  UISETP.NE.AND UP0, UPT, UR6, 0x11, UPT ;  /* 0x000000110600788c */ /* 0x000fe4000bf05270 */
[----:B------:R-:W-:Y:S02]  /*1980*/  UIADD3 UR26, UP1, UPT, UR22, 0x80, URZ ;  /* 0x00000080161a7890 */ /* 0x000fe4000ff3e0ff */
[----:B------:R-:W-:Y:S02]  /*1990*/  USEL UR9, URZ, 0x1, UP0 ;  /* 0x00000001ff097887 */ /* 0x000fe40008000000 */
[----:B------:R-:W-:-:S02]  /*19a0*/  USEL UR6, UR6, URZ, UP0 ;  /* 0x000000ff06067287 */ /* 0x000fc40008000000 */
[----:B------:R-:W-:Y:S02]  /*19b0*/  UIADD3 UR20, UP0, UPT, UR22, 0x180, URZ ;  /* 0x0000018016147890 */ /* 0x000fe4000ff1e0ff */
[----:B------:R-:W-:Y:S01]  /*19c0*/  ULEA UR8, UR6, UR4, 0x3 ;  /* 0x0000000406087291 */ /* 0x000fe2000f8e18ff */
[----:B------:R-:W-:Y:S01]  /*19d0*/  LOP3.LUT R15, R15, UR9, RZ, 0x3c, !PT ;  /* 0x000000090f0f7c12 */ /* 0x000fe2000f8e3cff */
[----:B------:R-:W-:Y:S02]  /*19e0*/  USHF.L.U32 UR35, UR16, 0x6, URZ ;  /* 0x0000000610237899 */ /* 0x000fe400080006ff */
[----:B------:R-:W-:Y:S01]  /*19f0*/  UIADD3.X UR27, UPT, UPT, URZ, UR23, URZ, UP1, !UPT ;  /* 0x00000017ff1b7290 */ /* 0x000fe20008ffe4ff */
[----:B-1----:R-:W-:Y:S01]  /*1a00*/  SHF.L.U32 R2, R15, 0x1f, RZ ;  /* 0x0000001f0f027819 */ /* 0x002fe200000006ff */
[----:B------:R-:W-:Y:S02]  /*1a10*/  UIADD3 UR32, UPT, UPT, UR32, 0x4400, URZ ;  /* 0x0000440020207890 */ /* 0x000fe4000fffe0ff */
[----:B------:R-:W-:Y:S01]  /*1a20*/  UIADD3.X UR21, UPT, UPT, URZ, UR23, URZ, UP0, !UPT ;  /* 0x00000017ff157290 */ /* 0x000fe200087fe4ff */
[----:B------:R1:W1:Y:S01]  /*1a30*/  SYNCS.PHASECHK.TRANS64.TRYWAIT P0, [UR8+0x88], R2 ;  /* 0x00008802ff0075a7 */ /* 0x0002620008001108 */
[----:B------:R-:W-:Y:S01]  /*1a40*/  ULEA UR8, UR17, UR4, 0xc ;  /* 0x0000000411087291 */ /* 0x000fe2000f8e60ff */
[----:B------:R-:W-:Y:S01]  /*1a50*/  UMOV UR18, 0x0 ;  /* 0x0000000000127882 */ /* 0x000fe20000000000 */
[----:B------:R-:W-:-:S02]  /*1a60*/  UMOV UR19, 0x10000000 ;  /* 0x1000000000137882 */ /* 0x000fc40000000000 */
[----:B------:R-:W-:Y:S01]  /*1a70*/  UIADD3 UR8, UPT, UPT, UR8, 0x26400, URZ ;  /* 0x0002640008087890 */ /* 0x000fe2000fffe0ff */
[----:B------:R1:W-:Y:S01]  /*1a80*/  UTMALDG.3D [UR32], [UR26], desc[UR18] ;  /* 0x000012201a0075b4 */ /* 0x0003e20008011000 */
[----:B------:R-:W-:Y:S01]  /*1a90*/  UMOV UR12, UR36 ;  /* 0x00000024000c7c82 */ /* 0x000fe20008000000 */
[----:B------:R-:W-:Y:S01]  /*1aa0*/  UMOV UR9, UR33 ;  /* 0x0000002100097c82 */ /* 0x000fe20008000000 */
[----:B------:R-:W-:Y:S01]  /*1ab0*/  UMOV UR11, UR35 ;  /* 0x00000023000b7c82 */ /* 0x000fe20008000000 */
[----:B------:R-:W-:Y:S01]  /*1ac0*/  UIADD3 UR16, UPT, UPT, UR16, 0x1, URZ ;  /* 0x0000000110107890 */ /* 0x000fe2000fffe0ff */
[----:B------:R-:W-:Y:S01]  /*1ad0*/  UMOV UR24, UR5 ;  /* 0x0000000500187c82 */ /* 0x000fe20008000000 */
[----:B------:R-:W-:Y:S02]  /*1ae0*/  UMOV UR17, UR6 ;  /* 0x0000000600117c82 */ /* 0x000fe40008000000 */
[----:B------:R1:W-:Y:S01]  /*1af0*/  UTMALDG.3D [UR8], [UR20], desc[UR18] ;  /* 0x00001208140075b4 */ /* 0x0003e20008011000 */
[----:B------:R-:W-:-:S09]  /*1b00*/  UISETP.NE.AND UP0, UPT, UR16, UR5, UPT ;  /* 0x000000051000728c */ /* 0x000fd2000bf05270 */
[----:B------:R-:W-:Y:S05]  /*1b10*/  BRA.U UP0, `(.L_x_26) ;  /* 0xfffffffd00607547 */ /* 0x000fea000b83ffff */
.L_x_21:
[----:B-1----:R-:W-:Y:S01]  /*1b20*/  ULEA UR8, UR6, UR4, 0x3 ;  /* 0x0000000406087291 */ /* 0x002fe2000f8e18ff */
[----:B------:R-:W-:Y:S01]  /*1b30*/  SHF.L.U32 R2, R15, 0x1f, RZ ;  /* 0x0000001f0f027819 */ /* 0x000fe200000006ff */
[----:B------:R-:W-:Y:S01]  /*1b40*/  @!P1 SYNCS.ARRIVE.TRANS64.A1T0 RZ, [UR4+0x128], RZ ;  /* 0x000128ffffff99a7 */ /* 0x000fe20008100004 */
[----:B------:R-:W-:-:S06]  /*1b50*/  UISETP.GT.AND UP0, UPT, UR15, UR14, UPT ;  /* 0x0000000e0f00728c */ /* 0x000fcc000bf04270 */
[----:B--2---:R1:W2:Y:S03]  /*1b60*/  SYNCS.PHASECHK.TRANS64.TRYWAIT P0, [UR8+0x88], R2 ;  /* 0x00008802ff0075a7 */ /* 0x0042a60008001108 */
[----:B------:R-:W-:Y:S05]  /*1b70*/  BRA.U !UP0, `(.L_x_27) ;  /* 0x0000000108ac7547 */ /* 0x000fea000b800000 */
[----:B------:R-:W-:Y:S01]  /*1b80*/  UIADD3 UR21, UPT, UPT, UR7, UR24, URZ ;  /* 0x0000001807157290 */ /* 0x000fe2000fffe0ff */
[----:B------:R-:W-:-:S11]  /*1b90*/  UMOV UR25, UR6 ;  /* 0x0000000600197c82 */ /* 0x000fd60008000000 */
.L_x_32:
[----:B-1----:R-:W-:Y:S01]  /*1ba0*/  ULEA UR17, UR25, UR4, 0x3 ;  /* 0x0000000419117291 */ /* 0x002fe2000f8e18ff */
[----:B--2---:R-:W-:Y:S01]  /*1bb0*/  @!P5 MOV R3, 0x3000 ;  /* 0x000030000003d802 */ /* 0x004fe20000000f00 */
[----:B--2---:R-:W-:Y:S10]  /*1bc0*/  @P0 BRA `(.L_x_28) ;  /* 0x00000000000c0947 */ /* 0x004ff40003800000 */
[----:B------:R-:W-:-:S04]  /*1bd0*/  SHF.L.U32 R5, R15, 0x1f, RZ ;  /* 0x0000001f0f057819 */ /* 0x000fc800000006ff */
[----:B------:R-:W2:Y:S02]  /*1be0*/  SYNCS.PHASECHK.TRANS64.TRYWAIT P0, [UR17+0x88], R5 ;  /* 0x00008805ff0075a7 */ /* 0x000ea40008001111 */
[----:B--2---:R-:W-:Y:S05]  /*1bf0*/  @!P0 BRA `(.L_x_29) ;  /* 0x0000005400d48947 */ /* 0x004fea0003800000 */
.L_x_28:
[----:B------:R2:W-:Y:S01]  /*1c00*/  @!P5 SYNCS.ARRIVE.TRANS64 RZ, [UR17], R3 ;  /* 0x00000003ffffd9a7 */ /* 0x0005e20008000011 */
[----:B------:R-:W-:Y:S04]  /*1c10*/  BSSY.RECONVERGENT B0, `(.L_x_30) ;  /* 0x0000003000007945 */ /* 0x000fe80003800200 */
[----:B------:R-:W-:Y:S05]  /*1c20*/  @P4 BRA `(.L_x_31) ;  /* 0x0000000000044947 */ /* 0x000fea0003800000 */
[----:B------:R-:W-:Y:S05]  /*1c30*/  BPT.TRAP 0x1 ;  /* 0x000000040000795c */ /* 0x000fea0000300000 */
.L_x_31:
[----:B------:R-:W-:Y:S05]  /*1c40*/  BSYNC.RECONVERGENT B0 ;  /* 0x0000000000007941 */ /* 0x000fea0003800200 */
.L_x_30:
        /* <DEDUP_REMOVED lines=10> */
[----:B------:R-:W-:Y:S01]  /*1cf0*/  UIADD3 UR16, UPT, UPT, UR16, 0x4400, URZ ;  /* 0x0000440010107890 */ /* 0x000fe2000fffe0ff */
[----:B-1----:R-:W-:Y:S01]  /*1d00*/  SHF.L.U32 R2, R15, 0x1f, RZ ;  /* 0x0000001f0f027819 */ /* 0x002fe200000006ff */
[----:B------:R-:W-:Y:S02]  /*1d10*/  UIADD3.X UR31, UPT, UPT, URZ, UR23, URZ, UP1, !UPT ;  /* 0x00000017ff1f7290 */ /* 0x000fe40008ffe4ff */
[----:B------:R-:W-:Y:S01]  /*1d20*/  UIADD3.X UR29, UPT, UPT, URZ, UR23, URZ, UP0, !UPT ;  /* 0x00000017ff1d7290 */ /* 0x000fe200087fe4ff */
[----:B------:R1:W1:Y:S01]  /*1d30*/  SYNCS.PHASECHK.TRANS64.TRYWAIT P0, [UR8+0x88], R2 ;  /* 0x00008802ff0075a7 */ /* 0x0002620008001108 */
[----:B------:R-:W-:Y:S01]  /*1d40*/  ULEA UR8, UR25, UR4, 0xc ;  /* 0x0000000419087291 */ /* 0x000fe2000f8e60ff */
[----:B------:R-:W-:Y:S01]  /*1d50*/  UMOV UR26, 0x0 ;  /* 0x00000000001a7882 */ /* 0x000fe20000000000 */
[----:B------:R-:W-:-:S02]  /*1d60*/  UMOV UR27, 0x10000000 ;  /* 0x10000000001b7882 */ /* 0x000fc40000000000 */
[----:B------:R-:W-:Y:S01]  /*1d70*/  UIADD3 UR8, UPT, UPT, UR8, 0x26400, URZ ;  /* 0x0002640008087890 */ /* 0x000fe2000fffe0ff */
[----:B------:R-:W-:Y:S01]  /*1d80*/  UMOV UR18, UR34 ;  /* 0x0000002200127c82 */ /* 0x000fe20008000000 */
[----:B------:R-:W-:Y:S01]  /*1d90*/  UMOV UR20, UR36 ;  /* 0x0000002400147c82 */ /* 0x000fe20008000000 */
[----:B------:R-:W-:Y:S01]  /*1da0*/  UMOV UR12, UR36 ;  /* 0x00000024000c7c82 */ /* 0x000fe20008000000 */
[----:B------:R-:W-:Y:S01]  /*1db0*/  UMOV UR9, UR17 ;  /* 0x0000001100097c82 */ /* 0x000fe20008000000 */
[----:B------:R-:W-:Y:S01]  /*1dc0*/  UMOV UR11, UR19 ;  /* 0x00000013000b7c82 */ /* 0x000fe20008000000 */
[----:B------:R1:W-:Y:S01]  /*1dd0*/  UTMALDG.3D [UR16], [UR30], desc[UR26] ;  /* 0x00001a101e0075b4 */ /* 0x0003e20008011000 */
[----:B------:R-:W-:Y:S01]  /*1de0*/  UIADD3 UR24, UPT, UPT, UR24, 0x1, URZ ;  /* 0x0000000118187890 */ /* 0x000fe2000fffe0ff */
[----:B------:R-:W-:-:S03]  /*1df0*/  UMOV UR25, UR6 ;  /* 0x0000000600197c82 */ /* 0x000fc60008000000 */
[----:B------:R-:W-:Y:S01]  /*1e00*/  UISETP.NE.AND UP0, UPT, UR24, UR21, UPT ;  /* 0x000000151800728c */ /* 0x000fe2000bf05270 */
[----:B------:R1:W-:Y:S08]  /*1e10*/  UTMALDG.3D [UR8], [UR28], desc[UR26] ;  /* 0x00001a081c0075b4 */ /* 0x0003f00008011000 */
[----:B------:R-:W-:Y:S05]  /*1e20*/  BRA.U UP0, `(.L_x_32) ;  /* 0xfffffffd005c7547 */ /* 0x000fea000b83ffff */
.L_x_27:
[----:B-1----:R-:W-:Y:S01]  /*1e30*/  LEA R2, R14, UR4, 0x3 ;  /* 0x000000040e027c11 */ /* 0x002fe2000f8e18ff */
[----:B------:R-:W-:Y:S01]  /*1e40*/  NOP ;  /* 0x0000000000007918 */ /* 0x000fe20000000000 */
[----:B--2---:R-:W-:Y:S02]  /*1e50*/  SHF.L.U32 R3, R12, 0x1f, RZ ;  /* 0x0000001f0c037819 */ /* 0x004fe400000006ff */
[----:B------:R-:W-:Y:S02]  /*1e60*/  LEA R4, R14, UR4, 0x4 ;  /* 0x000000040e047c11 */ /* 0x000fe4000f8e20ff */
[----:B------:R-:W1:Y:S02]  /*1e70*/  SYNCS.PHASECHK.TRANS64.TRYWAIT P0, [R2+URZ+0x130], R3 ;  /* 0x00013003020075a7 */ /* 0x000e6400080011ff */
[----:B-1----:R-:W-:Y:S05]  /*1e80*/  @!P0 BRA `(.L_x_33) ;  /* 0x0000005400488947 */ /* 0x002fea0003800000 */
.L_x_112:
[----:B------:R-:W2:Y:S01]  /*1e90*/  LDS.128 R4, [R4+0x1c0] ;  /* 0x0001c00004047984 */ /* 0x000ea20000000c00 */
[----:B---3--:R-:W-:Y:S01]  /*1ea0*/  ISETP.GE.AND P0, PT, R72, 0x1, PT ;  /* 0x000000014800780c */ /* 0x008fe20003f06270 */
[----:B-1----:R-:W-:Y:S01]  /*1eb0*/  VIADD R2, R2, 0x140 ;  /* 0x0000014002027836 */ /* 0x002fe20000000000 */
[----:B------:R-:W-:Y:S01]  /*1ec0*/  @!PT LDS RZ, [RZ] ;  /* 0x00000000fffff984 */ /* 0x000fe20000000800 */
[----:B------:R-:W-:Y:S01]  /*1ed0*/  @!PT LDS RZ, [RZ] ;  /* 0x00000000fffff984 */ /* 0x000fe20000000800 */
[----:B------:R-:W-:Y:S01]  /*1ee0*/  @!PT LDS RZ, [RZ] ;  /* 0x00000000fffff984 */ /* 0x000fe20000000800 */
[----:B------:R-:W-:Y:S01]  /*1ef0*/  @!PT LDS RZ, [RZ] ;  /* 0x00000000fffff984 */ /* 0x000fe20000000800 */
[----:B------:R1:W-:Y:S06]  /*1f00*/  MEMBAR.ALL.CTA ;  /* 0x0000000000007992 */ /* 0x0003ec0000008000 */
[----:B-1----:R-:W1:Y:S01]  /*1f10*/  FENCE.VIEW.ASYNC.S ;  /* 0x00000000000073c6 */ /* 0x002e620000000000 */
[----:B------:R-:W-:-:S04]  /*1f20*/  PRMT R2, RZ, 0x654, R2 ;  /* 0x00000654ff027816 */ /* 0x000fc80000000002 */
[----:B-1----:R1:W-:Y:S01]  /*1f30*/  SYNCS.ARRIVE.TRANS64.RED.A1T0 RZ, [R2+URZ], RZ ;  /* 0x000000ff02ff79a7 */ /* 0x0023e200081004ff */
[----:B--2---:R-:W-:-:S13]  /*1f40*/  LOP3.LUT P2, RZ, R6, 0x1, RZ, 0xc0, !PT ;  /* 0x0000000106ff7812 */ /* 0x004fda000784c0ff */
[----:B------:R-:W-:Y:S01]  /*1f50*/  @P2 SHF.R.U32.HI R3, RZ, 0x10, R5 ;  /* 0x00000010ff032819 */ /* 0x000fe20000011605 */
[----:B------:R-:W-:Y:S01]  /*1f60*/  VOTEU.ANY UP0, P2 ;  /* 0x0000000000ff7886 */ /* 0x000fe20001000100 */
[----:B------:R-:W-:Y:S02]  /*1f70*/  @P2 MOV R13, R4 ;  /* 0x00000004000d2202 */ /* 0x000fe40000000f00 */
[----:B------:R-:W-:Y:S02]  /*1f80*/  @P2 R2UR.BROADCAST UR8, R3 ;  /* 0x00000000030822ca */ /* 0x000fe400008e0000 */
[----:B------:R-:W-:-:S11]  /*1f90*/  @P2 LOP3.LUT R11, R5, 0xffff, RZ, 0xc0, !PT ;  /* 0x0000ffff050b2812 */ /* 0x000fd600078ec0ff */
[----:B------:R-:W-:Y:S01]  /*1fa0*/  @UP0 UMOV UR36, UR8 ;  /* 0x0000000800240c82 */ /* 0x000fe20008000000 */
[----:B-1----:R-:W-:Y:S05]  /*1fb0*/  @!P0 BRA `(.L_x_34) ;  /* 0x0000000000b88947 */ /* 0x002fea0003800000 */
[----:B------:R-:W4:Y:S01]  /*1fc0*/  LDC.64 R4, c[0x0][0xb18] ;  /* 0x0002c600ff047b82 */ /* 0x000f220000000a00 */
[----:B------:R-:W-:-:S07]  /*1fd0*/  ISETP.NE.AND P3, PT, R72, 0x1, PT ;  /* 0x000000014800780c */ /* 0x000fce0003f65270 */
[----:B------:R-:W1:Y:S08]  /*1fe0*/  LDC.64 R6, c[0x0][0xb10] ;  /* 0x0002c400ff067b82 */ /* 0x000e700000000a00 */
[----:B------:R-:W2:Y:S08]  /*1ff0*/  LDC R16, c[0x0][0xb20] ;  /* 0x0002c800ff107b82 */ /* 0x000eb00000000800 */
[----:B------:R-:W3:Y:S01]  /*2000*/  LDC R18, c[0x0][0xb0c] ;  /* 0x0002c300ff127b82 */ /* 0x000ee20000000800 */
[----:B----4-:R-:W-:Y:S01]  /*2010*/  IMAD.HI.U32 R17, R0, R5, RZ ;  /* 0x0000000500117227 */ /* 0x010fe200078e00ff */
[----:B------:R-:W-:-:S03]  /*2020*/  ISETP.NE.AND P0, PT, R4, 0x1, PT ;  /* 0x000000010400780c */ /* 0x000fc60003f05270 */
[----:B------:R-:W-:-:S03]  /*2030*/  IMAD.HI.U32 R5, R11, R5, RZ ;  /* 0x000000050b057227 */ /* 0x000fc600078e00ff */
[----:B------:R-:W4:Y:S01]  /*2040*/  LDC.64 R2, c[0x0][0xb28] ;  /* 0x0002ca00ff027b82 */ /* 0x000f220000000a00 */
[----:B-1----:R-:W-:-:S04]  /*2050*/  IMAD.HI.U32 R20, R9, R6, RZ ;  /* 0x0000000609147227 */ /* 0x002fc800078e00ff */
[----:B------:R-:W-:Y:S01]  /*2060*/  IMAD.HI.U32 R22, R13, R6, RZ ;  /* 0x000000060d167227 */ /* 0x000fe200078e00ff */
[----:B------:R-:W-:Y:S02]  /*2070*/  SHF.R.U32.HI R20, RZ, R7, R20 ;  /* 0x00000007ff147219 */ /* 0x000fe40000011614 */
[-C--:B--2---:R-:W-:Y:S02]  /*2080*/  SHF.R.U32.HI R17, RZ, R16.reuse, R17 ;  /* 0x00000010ff117219 */ /* 0x084fe40000011611 */
[----:B------:R-:W-:Y:S02]  /*2090*/  SHF.R.U32.HI R16, RZ, R16, R5 ;  /* 0x00000010ff107219 */ /* 0x000fe40000011605 */
[----:B------:R-:W-:Y:S02]  /*20a0*/  SEL R17, R0, R17, !P0 ;  /* 0x0000001100117207 */ /* 0x000fe40004000000 */
[----:B------:R-:W-:Y:S02]  /*20b0*/  SHF.R.U32.HI R22, RZ, R7, R22 ;  /* 0x00000007ff167219 */ /* 0x000fe40000011616 */
[----:B---3--:R-:W-:-:S02]  /*20c0*/  ISETP.NE.AND P1, PT, R18, 0x1, PT ;  /* 0x000000011200780c */ /* 0x008fc40003f25270 */
[----:B------:R-:W-:Y:S02]  /*20d0*/  SEL R5, R11, R16, !P0 ;  /* 0x000000100b057207 */ /* 0x000fe40004000000 */
[----:B------:R-:W-:Y:S02]  /*20e0*/  SEL R19, R9, R20, !P1 ;  /* 0x0000001409137207 */ /* 0x000fe40004800000 */
[----:B------:R-:W-:Y:S01]  /*20f0*/  SEL R7, R13, R22, !P1 ;  /* 0x000000160d077207 */ /* 0x000fe20004800000 */
[----:B----4-:R-:W-:-:S04]  /*2100*/  IMAD.HI.U32 R20, R17, R2, RZ ;  /* 0x0000000211147227 */ /* 0x010fc800078e00ff */
        /* <DEDUP_REMOVED lines=10> */
[----:B------:R-:W-:-:S04]  /*21b0*/  @!P0 IMAD.HI.U32 R16, R7, R2, RZ ;  /* 0x0000000207108227 */ /* 0x000fc800078e00ff */
[----:B------:R-:W-:Y:S01]  /*21c0*/  IMAD.MOV R2, RZ, RZ, -R6 ;  /* 0x000000ffff027224 */ /* 0x000fe200078e0a06 */
[----:B------:R-:W-:-:S03]  /*21d0*/  @!P0 SHF.R.U32.HI R16, RZ, R3, R16 ;  /* 0x00000003ff108219 */ /* 0x000fc60000011610 */
[----:B------:R-:W-:Y:S01]  /*21e0*/  IMAD R2, R72, R2, R5 ;  /* 0x0000000248027224 */ /* 0x000fe200078e0205 */
        /* <DEDUP_REMOVED lines=11> */
.L_x_34:
[----:B------:R-:W1:Y:S02]  /*22a0*/  LDCU UR8, c[0x0][0xb30] ;  /* 0x00016600ff0877ac */ /* 0x000e640008000800 */
[----:B-1----:R-:W-:-:S09]  /*22b0*/  UISETP.NE.AND UP0, UPT, UR8, 0x1, UPT ;  /* 0x000000010800788c */ /* 0x002fd2000bf05270 */
[----:B------:R-:W-:Y:S05]  /*22c0*/  BRA.U UP0, `(.L_x_35) ;  /* 0x0000000100407547 */ /* 0x000fea000b800000 */
[----:B------:R-:W1:Y:S08]  /*22d0*/  LDC.64 R4, c[0x0][0xb10] ;  /* 0x0002c400ff047b82 */ /* 0x000e700000000a00 */
[----:B------:R-:W2:Y:S08]  /*22e0*/  LDC.64 R2, c[0x0][0xb18] ;  /* 0x0002c600ff027b82 */ /* 0x000eb00000000a00 */
[----:B------:R-:W3:Y:S08]  /*22f0*/  LDC R6, c[0x0][0xb20] ;  /* 0x0002c800ff067b82 */ /* 0x000ef00000000800 */
[----:B------:R-:W4:Y:S01]  /*2300*/  LDC R16, c[0x0][0xb0c] ;  /* 0x0002c300ff107b82 */ /* 0x000f220000000800 */
[----:B-1----:R-:W-:-:S05]  /*2310*/  IMAD.HI.U32 R4, R13, R4, RZ ;  /* 0x000000040d047227 */ /* 0x002fca00078e00ff */
[----:B------:R-:W-:Y:S01]  /*2320*/  SHF.R.U32.HI R4, RZ, R5, R4 ;  /* 0x00000005ff047219 */ /* 0x000fe20000011604 */
[----:B--2---:R-:W-:Y:S01]  /*2330*/  IMAD.HI.U32 R3, R11, R3, RZ ;  /* 0x000000030b037227 */ /* 0x004fe200078e00ff */
[----:B------:R-:W-:-:S04]  /*2340*/  ISETP.NE.AND P0, PT, R2, 0x1, PT ;  /* 0x000000010200780c */ /* 0x000fc80003f05270 */
[----:B---3--:R-:W-:-:S04]  /*2350*/  SHF.R.U32.HI R6, RZ, R6, R3 ;  /* 0x00000006ff067219 */ /* 0x008fc80000011603 */
[----:B------:R-:W-:Y:S02]  /*2360*/  SEL R3, R11, R6, !P0 ;  /* 0x000000060b037207 */ /* 0x000fe40004000000 */
[----:B----4-:R-:W-:-:S04]  /*2370*/  ISETP.NE.AND P1, PT, R16, 0x1, PT ;  /* 0x000000011000780c */ /* 0x010fc80003f25270 */
[----:B------:R-:W-:-:S05]  /*2380*/  SEL R4, R13, R4, !P1 ;  /* 0x000000040d047207 */ /* 0x000fca0004800000 */
[----:B------:R-:W-:Y:S02]  /*2390*/  IMAD.IADD R5, R3, 0x1, -R4 ;  /* 0x0000000103057824 */ /* 0x000fe400078e0a04 */
[----:B------:R-:W-:Y:S02]  /*23a0*/  IMAD.IADD R3, R4, 0x1, -R3 ;  /* 0x0000000104037824 */ /* 0x000fe400078e0a03 */
[----:B------:R-:W-:Y:S02]  /*23b0*/  IMAD R13, R5, R16, R13 ;  /* 0x00000010050d7224 */ /* 0x000fe400078e020d */
[----:B------:R-:W-:-:S07]  /*23c0*/  IMAD R11, R3, R2, R11 ;  /* 0x00000002030b7224 */ /* 0x000fce00078e020b */
.L_x_35:
[----:B------:R-:W-:Y:S01]  /*23d0*/  VIADD R14, R14, 0x1 ;  /* 0x000000010e0e7836 */ /* 0x000fe20000000000 */
[----:B------:R-:W-:Y:S01]  /*23e0*/  PLOP3.LUT P1, PT, PT, PT, PT, 0x80, 0x8 ;  /* 0x000000000008781c */ /* 0x000fe20003f2f070 */
[----:B------:R-:W-:Y:S02]  /*23f0*/  IMAD.IADD R167, R13, 0x1, R166 ;  /* 0x000000010da77824 */ /* 0x000fe400078e02a6 */
[----:B------:R-:W-:Y:S01]  /*2400*/  IMAD.IADD R165, R11, 0x1, R164 ;  /* 0x000000010ba57824 */ /* 0x000fe200078e02a4 */
[----:B------:R-:W-:-:S04]  /*2410*/  ISETP.NE.AND P0, PT, R14, 0x2, PT ;  /* 0x000000020e00780c */ /* 0x000fc80003f05270 */
[----:B------:R-:W-:Y:S02]  /*2420*/  SEL R3, RZ, 0x1, P0 ;  /* 0x00000001ff037807 */ /* 0x000fe40000000000 */
[----:B------:R-:W-:Y:S02]  /*2430*/  SEL R14, R14, RZ, P0 ;  /* 0x000000ff0e0e7207 */ /* 0x000fe40000000000 */
[----:B------:R-:W-:Y:S01]  /*2440*/  LOP3.LUT R12, R12, R3, RZ, 0x3c, !PT ;  /* 0x000000030c0c7212 */ /* 0x000fe200078e3cff */
[----:B------:R-:W-:Y:S06]  /*2450*/  @P2 BRA `(.L_x_36) ;  /* 0xfffffff000982947 */ /* 0x000fec000383ffff */
[----:B------:R-:W-:Y:S01]  /*2460*/  UIADD3 UR4, UPT, UPT, UR4, 0x88, URZ ;  /* 0x0000008804047890 */ /* 0x000fe2000fffe0ff */
[----:B------:R-:W-:-:S03]  /*2470*/  SHF.L.U32 R3, R15, 0x1f, RZ ;  /* 0x0000001f0f037819 */ /* 0x000fc600000006ff */
[----:B------:R-:W-:-:S09]  /*2480*/  ULEA UR5, UR6, UR4, 0x3 ;  /* 0x0000000406057291 */ /* 0x000fd2000f8e18ff */
[----:B------:R-:W1:Y:S02]  /*2490*/  SYNCS.PHASECHK.TRANS64.TRYWAIT P0, [UR5], R3 ;  /* 0x00000003ff0075a7 */ /* 0x000e640008001105 */
[----:B-1----:R-:W-:Y:S05]  /*24a0*/  @!P0 BRA `(.L_x_37) ;  /* 0x0000004c00d48947 */ /* 0x002fea0003800000 */
.L_x_114:
[----:B------:R-:W-:-:S04]  /*24b0*/  UIADD3 UR6, UPT, UPT, UR6, 0x1, URZ ;  /* 0x0000000106067890 */ /* 0x000fc8000fffe0ff */
[----:B------:R-:W-:-:S04]  /*24c0*/  UISETP.NE.AND UP0, UPT, UR6, 0x11, UPT ;  /* 0x000000110600788c */ /* 0x000fc8000bf05270 */
[----:B------:R-:W-:Y:S02]  /*24d0*/  USEL UR7, URZ, 0x1, UP0 ;  /* 0x00000001ff077887 */ /* 0x000fe40008000000 */
[----:B------:R-:W-:-:S04]  /*24e0*/  USEL UR6, UR6, URZ, UP0 ;  /* 0x000000ff06067287 */ /* 0x000fc80008000000 */
[----:B------:R-:W-:Y:S01]  /*24f0*/  ULEA UR5, UR6, UR4, 0x3 ;  /* 0x0000000406057291 */ /* 0x000fe2000f8e18ff */
[----:B------:R-:W-:-:S04]  /*2500*/  LOP3.LUT R2, R15, UR7, RZ, 0x3c, !PT ;  /* 0x000000070f027c12 */ /* 0x000fc8000f8e3cff */
[----:B-1----:R-:W-:-:S04]  /*2510*/  SHF.L.U32 R3, R2, 0x1f, RZ ;  /* 0x0000001f02037819 */ /* 0x002fc800000006ff */
[----:B------:R-:W1:Y:S02]  /*2520*/  SYNCS.PHASECHK.TRANS64.TRYWAIT P0, [UR5], R3 ;  /* 0x00000003ff0075a7 */ /* 0x000e640008001105 */
[----:B-1----:R-:W-:Y:S05]  /*2530*/  @!P0 BRA `(.L_x_38) ;  /* 0x0000004c00c88947 */ /* 0x002fea0003800000 */
.L_x_116:
        /* <DEDUP_REMOVED lines=9> */
.L_x_118:
        /* <DEDUP_REMOVED lines=9> */
.L_x_120:
        /* <DEDUP_REMOVED lines=9> */
.L_x_122:
        /* <DEDUP_REMOVED lines=9> */
.L_x_124:
        /* <DEDUP_REMOVED lines=9> */
.L_x_126:
        /* <DEDUP_REMOVED lines=9> */
.L_x_128:
        /* <DEDUP_REMOVED lines=9> */
.L_x_130:
        /* <DEDUP_REMOVED lines=9> */
.L_x_132:
        /* <DEDUP_REMOVED lines=9> */
.L_x_134:
        /* <DEDUP_REMOVED lines=9> */
.L_x_136:
        /* <DEDUP_REMOVED lines=9> */
.L_x_138:
        /* <DEDUP_REMOVED lines=9> */
.L_x_140:
        /* <DEDUP_REMOVED lines=9> */
.L_x_142:
        /* <DEDUP_REMOVED lines=9> */
.L_x_144:
[----:B------:R-:W-:-:S04]  /*2d20*/  UIADD3 UR6, UPT, UPT, UR6, 0x1, URZ ;  /* 0x0000000106067890 */ /* 0x000fc8000fffe0ff */
[----:B------:R-:W-:-:S04]  /*2d30*/  UISETP.NE.AND UP0, UPT, UR6, 0x11, UPT ;  /* 0x000000110600788c */ /* 0x000fc8000bf05270 */
[----:B------:R-:W-:Y:S02]  /*2d40*/  USEL UR5, URZ, 0x1, UP0 ;  /* 0x00000001ff057887 */ /* 0x000fe40008000000 */
[----:B------:R-:W-:-:S04]  /*2d50*/  USEL UR6, UR6, URZ, UP0 ;  /* 0x000000ff06067287 */ /* 0x000fc80008000000 */
[----:B------:R-:W-:Y:S01]  /*2d60*/  ULEA UR6, UR6, UR4, 0x3 ;  /* 0x0000000406067291 */ /* 0x000fe2000f8e18ff */
[----:B-1----:R-:W-:-:S04]  /*2d70*/  LOP3.LUT R3, R2, UR5, RZ, 0x3c, !PT ;  /* 0x0000000502037c12 */ /* 0x002fc8000f8e3cff */
[----:B------:R-:W-:Y:S01]  /*2d80*/  SHF.L.U32 R3, R3, 0x1f, RZ ;  /* 0x0000001f03037819 */ /* 0x000fe200000006ff */
[----:B----4-:R-:W-:-:S07]  /*2d90*/  IMAD.U32 R0, RZ, RZ, UR6 ;  /* 0x00000006ff007e24 */ /* 0x010fce000f8e00ff */
.L_x_53:
[----:B-1----:R1:W2:Y:S02]  /*2da0*/  SYNCS.PHASECHK.TRANS64.TRYWAIT P0, [R0+URZ], R3 ;  /* 0x00000003000075a7 */ /* 0x0022a400080011ff */
[----:B--2---:R-:W-:Y:S05]  /*2db0*/  @!P0 NANOSLEEP.SYNCS 0x989680 ;  /* 0x009896800000895d */ /* 0x004fea0003900000 */
[----:B------:R-:W2:Y:S02]  /*2dc0*/  @!P0 SYNCS.PHASECHK.TRANS64 P0, [R0+URZ], R3 ;  /* 0x00000003000085a7 */ /* 0x000ea400080010ff */
[----:B--2---:R-:W-:Y:S05]  /*2dd0*/  @P0 EXIT ;  /* 0x000000000000094d */ /* 0x004fea0003800000 */
[----:B------:R-:W-:Y:S05]  /*2de0*/  BRA `(.L_x_53) ;  /* 0xfffffffc00ec7947 */ /* 0x000fea000383ffff */
.L_x_18:
[----:B------:R-:W-:-:S04]  /*2df0*/  UISETP.NE.AND UP1, UPT, UR37, URZ, UPT ;  /* 0x000000ff2500728c */ /* 0x000fc8000bf25270 */
[----:B------:R-:W-:-:S09]  /*2e00*/  UISETP.NE.OR UP1, UPT, UR8, 0x1, UP1 ;  /* 0x000000010800788c */ /* 0x000fd20008f25670 */
[----:B------:R-:W-:Y:S05]  /*2e10*/  BRA.U UP1, `(.L_x_54) ;  /* 0x0000000501487547 */ /* 0x000fea000b800000 */
[----:B------:R-:W-:Y:S01]  /*2e20*/  ISETP.NE.AND P2, PT, R2, RZ, PT ;  /* 0x000000ff0200720c */ /* 0x000fe20003f45270 */
[----:B------:R-:W-:Y:S01]  /*2e30*/  IMAD.MOV.U32 R12, RZ, RZ, 0x1 ;  /* 0x00000001ff0c7424 */ /* 0x000fe200078e00ff */
[----:B------:R-:W-:Y:S02]  /*2e40*/  CS2R R10, SRZ ;  /* 0x00000000000a7805 */ /* 0x000fe4000001ff00 */
[----:B------:R-:W-:Y:S01]  /*2e50*/  CS2R R8, SRZ ;  /* 0x0000000000087805 */ /* 0x000fe2000001ff00 */
[----:B------:R-:W-:Y:S01]  /*2e60*/  UMOV UR4, 0x400 ;  /* 0x0000040000047882 */ /* 0x000fe20000000000 */
[----:B------:R-:W-:Y:S01]  /*2e70*/  UMOV UR6, URZ ;  /* 0x000000ff00067c82 */ /* 0x000fe20008000000 */
[----:B------:R-:W-:-:S12]  /*2e80*/  ULEA UR37, UR37, UR4, 0x18 ;  /* 0x0000000425257291 */ /* 0x000fd8000f8ec0ff */
.L_x_58:
[----:B------:R-:W-:Y:S02]  /*2e90*/  LEA R0, R8, UR37, 0x3 ;  /* 0x0000002508007c11 */ /* 0x000fe4000f8e18ff */
[----:B------:R-:W-:-:S03]  /*2ea0*/  SHF.L.U32 R5, R9, 0x1f, RZ ;  /* 0x0000001f09057819 */ /* 0x000fc600000006ff */
[----:B------:R-:W-:Y:S01]  /*2eb0*/  VIADD R4, R0, 0x1a0 ;  /* 0x000001a000047836 */ /* 0x000fe20000000000 */
[----:B------:R-:W1:Y:S02]  /*2ec0*/  SYNCS.PHASECHK.TRANS64.TRYWAIT P0, [R0+URZ+0x190], R5 ;  /* 0x00019005000075a7 */ /* 0x000e6400080011ff */
[----:B-1----:R-:W-:Y:S05]  /*2ed0*/  @!P0 BRA `(.L_x_55) ;  /* 0x0000004800c88947 */ /* 0x002fea0003800000 */
.L_x_145:
[----:B------:R-:W-:Y:S01]  /*2ee0*/  ULEA UR5, UR6, UR37, 0x3 ;  /* 0x0000002506057291 */ /* 0x000fe2000f8e18ff */
[----:B------:R-:W-:Y:S02]  /*2ef0*/  PRMT R4, RZ, 0x654, R4 ;  /* 0x00000654ff047816 */ /* 0x000fe40000000004 */
[----:B-1----:R-:W-:Y:S01]  /*2f00*/  SHF.L.U32 R5, R12, 0x1f, RZ ;  /* 0x0000001f0c057819 */ /* 0x002fe200000006ff */
[----:B------:R-:W-:Y:S01]  /*2f10*/  UIADD3 UR4, UPT, UPT, UR5, 0x130, URZ ;  /* 0x0000013005047890 */ /* 0x000fe2000fffe0ff */
[----:B------:R1:W-:Y:S05]  /*2f20*/  SYNCS.ARRIVE.TRANS64.RED.A1T0 RZ, [R4+URZ], RZ ;  /* 0x000000ff04ff79a7 */ /* 0x0003ea00081004ff */
[----:B------:R-:W-:Y:S01]  /*2f30*/  IMAD.U32 R7, RZ, RZ, UR4 ;  /* 0x00000004ff077e24 */ /* 0x000fe2000f8e00ff */
[----:B------:R-:W2:Y:S04]  /*2f40*/  SYNCS.PHASECHK.TRANS64.TRYWAIT P0, [UR5+0x140], R5 ;  /* 0x00014005ff0075a7 */ /* 0x000ea80008001105 */
[----:B------:R-:W-:Y:S01]  /*2f50*/  PRMT R6, R2, 0x654, R7 ;  /* 0x0000065402067816 */ /* 0x000fe20000000007 */
[----:B-1----:R-:W-:Y:S01]  /*2f60*/  @!P2 IMAD.MOV.U32 R4, RZ, RZ, 0x10 ;  /* 0x00000010ff04a424 */ /* 0x002fe200078e00ff */
[----:B--2---:R-:W-:Y:S06]  /*2f70*/  @!P0 BRA `(.L_x_56) ;  /* 0x0000004800b48947 */ /* 0x004fec0003800000 */
.L_x_147:
[----:B------:R-:W-:Y:S01]  /*2f80*/  ULEA UR4, UR6, UR37, 0x4 ;  /* 0x0000002506047291 */ /* 0x000fe2000f8e20ff */
[----:B------:R-:W-:Y:S01]  /*2f90*/  SEL R3, R6, R3, !P2 ;  /* 0x0000000306037207 */ /* 0x000fe20005000000 */
[----:B------:R-:W-:Y:S01]  /*2fa0*/  UIADD3 UR5, UPT, UPT, UR5, 0x130, URZ ;  /* 0x0000013005057890 */ /* 0x000fe2000fffe0ff */
[----:B-1----:R-:W-:Y:S01]  /*2fb0*/  LEA R0, R11, UR37, 0x3 ;  /* 0x000000250b007c11 */ /* 0x002fe2000f8e18ff */
[----:B------:R-:W-:Y:S01]  /*2fc0*/  UIADD3 UR4, UPT, UPT, UR4, 0x1c0, URZ ;  /* 0x000001c004047890 */ /* 0x000fe2000fffe0ff */
[----:B------:R-:W-:Y:S01]  /*2fd0*/  SHF.L.U32 R5, R10, 0x1f, RZ ;  /* 0x0000001f0a057819 */ /* 0x000fe200000006ff */
[----:B------:R1:W-:Y:S01]  /*2fe0*/  @!P2 SYNCS.ARRIVE.TRANS64.RED RZ, [R3+URZ], R4 ;  /* 0x0000000403ffa9a7 */ /* 0x0003e200080004ff */
[----:B------:R-:W-:Y:S01]  /*2ff0*/  UIADD3 UR6, UPT, UPT, UR6, 0x1, URZ ;  /* 0x0000000106067890 */ /* 0x000fe2000fffe0ff */
[----:B------:R-:W-:-:S03]  /*3000*/  VIADD R8, R8, 0x1 ;  /* 0x0000000108087836 */ /* 0x000fc60000000000 */
[----:B------:R-:W-:Y:S02]  /*3010*/  UISETP.NE.AND UP0, UPT, UR6, 0x2, UPT ;  /* 0x000000020600788c */ /* 0x000fe4000bf05270 */
[----:B------:R-:W-:Y:S06]  /*3020*/  UGETNEXTWORKID.BROADCAST [UR4], [UR5] ;  /* 0x00000000040073ca */ /* 0x000fec0008000100 */
[----:B------:R-:W-:Y:S01]  /*3030*/  USEL UR4, URZ, 0x1, UP0 ;  /* 0x00000001ff047887 */ /* 0x000fe20008000000 */
[----:B------:R-:W-:Y:S01]  /*3040*/  ISETP.NE.AND P0, PT, R8, 0x2, PT ;  /* 0x000000020800780c */ /* 0x000fe20003f05270 */
[----:B------:R-:W-:Y:S01]  /*3050*/  USEL UR6, UR6, URZ, UP0 ;  /* 0x000000ff06067287 */ /* 0x000fe20008000000 */
[----:B------:R-:W2:Y:S03]  /*3060*/  SYNCS.PHASECHK.TRANS64.TRYWAIT P1, [R0+URZ+0x130], R5 ;  /* 0x00013005000075a7 */ /* 0x000ea600080211ff */
[----:B------:R-:W-:Y:S01]  /*3070*/  LOP3.LUT R12, R12, UR4, RZ, 0x3c, !PT ;  /* 0x000000040c0c7c12 */ /* 0x000fe2000f8e3cff */
[----:B-12---:R-:W-:Y:S07]  /*3080*/  @!P1 BRA `(.L_x_57) ;  /* 0x0000004800889947 */ /* 0x006fee0003800000 */
.L_x_148:
[C---:B------:R-:W-:Y:S01]  /*3090*/  LEA R4, R11.reuse, UR37, 0x4 ;  /* 0x000000250b047c11 */ /* 0x040fe2000f8e20ff */
[----:B-1----:R-:W-:Y:S01]  /*30a0*/  VIADD R0, R0, 0x140 ;  /* 0x0000014000007836 */ /* 0x002fe20000000000 */
[----:B------:R-:W-:Y:S01]  /*30b0*/  SEL R8, R8, RZ, P0 ;  /* 0x000000ff08087207 */ /* 0x000fe20000000000 */
[----:B------:R-:W-:-:S03]  /*30c0*/  VIADD R11, R11, 0x1 ;  /* 0x000000010b0b7836 */ /* 0x000fc60000000000 */
[----:B------:R-:W1:Y:S01]  /*30d0*/  LDS.128 R4, [R4+0x1c0] ;  /* 0x0001c00004047984 */ /* 0x000e620000000c00 */
[----:B------:R-:W-:Y:S02]  /*30e0*/  PRMT R0, RZ, 0x654, R0 ;  /* 0x00000654ff007816 */ /* 0x000fe40000000000 */
[C---:B------:R-:W-:Y:S01]  /*30f0*/  ISETP.NE.AND P1, PT, R11.reuse, 0x2, PT ;  /* 0x000000020b00780c */ /* 0x040fe20003f25270 */
[----:B------:R-:W-:Y:S01]  /*3100*/  @!PT LDS RZ, [RZ] ;  /* 0x00000000fffff984 */ /* 0x000fe20000000800 */
[----:B------:R-:W-:Y:S01]  /*3110*/  @!PT LDS RZ, [RZ] ;  /* 0x00000000fffff984 */ /* 0x000fe20000000800 */
[----:B------:R-:W-:Y:S01]  /*3120*/  @!PT LDS RZ, [RZ] ;  /* 0x00000000fffff984 */ /* 0x000fe20000000800 */
[----:B------:R-:W-:Y:S01]  /*3130*/  @!PT LDS RZ, [RZ] ;  /* 0x00000000fffff984 */ /* 0x000fe20000000800 */
[----:B------:R2:W-:Y:S06]  /*3140*/  MEMBAR.ALL.CTA ;  /* 0x0000000000007992 */ /* 0x0005ec0000008000 */
[----:B--2---:R-:W2:Y:S01]  /*3150*/  FENCE.VIEW.ASYNC.S ;  /* 0x00000000000073c6 */ /* 0x004ea20000000000 */
[----:B------:R-:W-:Y:S01]  /*3160*/  SEL R11, R11, RZ, P1 ;  /* 0x000000ff0b0b7207 */ /* 0x000fe20000800000 */
[----:B--2---:R2:W-:Y:S01]  /*3170*/  SYNCS.ARRIVE.TRANS64.RED.A1T0 RZ, [R0+URZ], RZ ;  /* 0x000000ff00ff79a7 */ /* 0x0045e200081004ff */
[----:B-1----:R-:W-:-:S02]  /*3180*/  LOP3.LUT P3, RZ, R6, 0x1, RZ, 0xc0, !PT ;  /* 0x0000000106ff7812 */ /* 0x002fc4000786c0ff */
[----:B------:R-:W-:-:S04]  /*3190*/  SEL R5, RZ, 0x1, P1 ;  /* 0x00000001ff057807 */ /* 0x000fc80000800000 */
[----:B------:R-:W-:Y:S02]  /*31a0*/  LOP3.LUT R10, R10, R5, RZ, 0x3c, !PT ;  /* 0x000000050a0a7212 */ /* 0x000fe400078e3cff */
[----:B--2---:R-:W-:-:S04]  /*31b0*/  SEL R0, RZ, 0x1, P0 ;  /* 0x00000001ff007807 */ /* 0x004fc80000000000 */
[----:B------:R-:W-:Y:S01]  /*31c0*/  LOP3.LUT R9, R9, R0, RZ, 0x3c, !PT ;  /* 0x0000000009097212 */ /* 0x000fe200078e3cff */
[----:B------:R-:W-:Y:S06]  /*31d0*/  @P3 BRA `(.L_x_58) ;  /* 0xfffffffc002c3947 */ /* 0x000fec000383ffff */
[----:B------:R-:W-:Y:S01]  /*31e0*/  ULEA UR5, UR6, UR37, 0x3 ;  /* 0x0000002506057291 */ /* 0x000fe2000f8e18ff */
[----:B------:R-:W-:-:S08]  /*31f0*/  SHF.L.U32 R3, R12, 0x1f, RZ ;  /* 0x0000001f0c037819 */ /* 0x000fd000000006ff */
[----:B------:R-:W1:Y:S02]  /*3200*/  SYNCS.PHASECHK.TRANS64 P0, [UR5+0x140], R3 ;  /* 0x00014003ff0075a7 */ /* 0x000e640008001005 */
[----:B-1----:R-:W-:Y:S05]  /*3210*/  @P0 BRA `(.L_x_59) ;  /* 0x0000000000080947 */ /* 0x002fea0003800000 */
[----:B------:R-:W1:Y:S02]  /*3220*/  SYNCS.PHASECHK.TRANS64.TRYWAIT P0, [UR5+0x140], R3 ;  /* 0x00014003ff0075a7 */ /* 0x000e640008001105 */
[----:B-1----:R-:W-:Y:S05]  /*3230*/  @!P0 BRA `(.L_x_60) ;  /* 0x0000004800308947 */ /* 0x002fea0003800000 */
.L_x_59:
[----:B------:R-:W-:-:S04]  /*3240*/  UIADD3 UR4, UPT, UPT, UR6, 0x1, URZ ;  /* 0x0000000106047890 */ /* 0x000fc8000fffe0ff */
[----:B------:R-:W-:-:S04]  /*3250*/  UISETP.NE.AND UP0, UPT, UR4, 0x2, UPT ;  /* 0x000000020400788c */ /* 0x000fc8000bf05270 */
[----:B------:R-:W-:Y:S02]  /*3260*/  USEL UR7, URZ, 0x1, UP0 ;  /* 0x00000001ff077887 */ /* 0x000fe40008000000 */
[----:B------:R-:W-:-:S04]  /*3270*/  USEL UR4, UR4, URZ, UP0 ;  /* 0x000000ff04047287 */ /* 0x000fc80008000000 */
[----:B------:R-:W-:Y:S01]  /*3280*/  ULEA UR4, UR4, UR37, 0x3 ;  /* 0x0000002504047291 */ /* 0x000fe2000f8e18ff */
[----:B-1----:R-:W-:-:S04]  /*3290*/  LOP3.LUT R3, R12, UR7, RZ, 0x3c, !PT ;  /* 0x000000070c037c12 */ /* 0x002fc8000f8e3cff */
[----:B------:R-:W-:-:S04]  /*32a0*/  SHF.L.U32 R0, R3, 0x1f, RZ ;  /* 0x0000001f03007819 */ /* 0x000fc800000006ff */
[----:B------:R-:W1:Y:S02]  /*32b0*/  SYNCS.PHASECHK.TRANS64 P0, [UR4+0x140], R0 ;  /* 0x00014000ff0075a7 */ /* 0x000e640008001004 */
[----:B-1----:R-:W-:Y:S05]  /*32c0*/  @P0 EXIT ;  /* 0x000000000000094d */ /* 0x002fea0003800000 */
[----:B------:R-:W-:Y:S02]  /*32d0*/  SHF.L.U32 R3, R3, 0x1f, RZ ;  /* 0x0000001f03037819 */ /* 0x000fe400000006ff */
[----:B------:R-:W-:-:S07]  /*32e0*/  MOV R0, UR4 ;  /* 0x0000000400007c02 */ /* 0x000fce0008000f00 */
.L_x_61:
[----:B-1----:R1:W2:Y:S02]  /*32f0*/  SYNCS.PHASECHK.TRANS64.TRYWAIT P0, [R0+URZ+0x140], R3 ;  /* 0x00014003000075a7 */ /* 0x0022a400080011ff */
[----:B--2---:R-:W-:Y:S05]  /*3300*/  @!P0 NANOSLEEP.SYNCS 0x989680 ;  /* 0x009896800000895d */ /* 0x004fea0003900000 */
[----:B------:R-:W2:Y:S02]  /*3310*/  @!P0 SYNCS.PHASECHK.TRANS64 P0, [R0+URZ+0x140], R3 ;  /* 0x00014003000085a7 */ /* 0x000ea400080010ff */
[----:B--2---:R-:W-:Y:S05]  /*3320*/  @P0 EXIT ;  /* 0x000000000000094d */ /* 0x004fea0003800000 */
[----:B------:R-:W-:Y:S05]  /*3330*/  BRA `(.L_x_61) ;  /* 0xfffffffc00ec7947 */ /* 0x000fea000383ffff */
.L_x_54:
[----:B------:R-:W-:-:S09]  /*3340*/  UISETP.NE.AND UP1, UPT, UR8, URZ, UPT ;  /* 0x000000ff0800728c */ /* 0x000fd2000bf25270 */
[----:B------:R-:W-:Y:S05]  /*3350*/  BRA.U UP1, `(.L_x_62) ;  /* 0x0000000d01747547 */ /* 0x000fea000b800000 */
[----:B------:R-:W-:Y:S01]  /*3360*/  UMOV UR4, 0x40 ;  /* 0x0000004000047882 */ /* 0x000fe20000000000 */
[----:B------:R-:W-:Y:S01]  /*3370*/  NOP ;  /* 0x0000000000007918 */ /* 0x000fe20000000000 */
[----:B------:R-:W-:Y:S01]  /*3380*/  ULEA UR4, UR37, UR4, 0x18 ;  /* 0x0000000425047291 */ /* 0x000fe2000f8ec0ff */
[----:B------:R-:W-:Y:S02]  /*3390*/  UMOV UR5, 0x400 ;  /* 0x0000040000057882 */ /* 0x000fe40000000000 */
[----:B------:R-:W-:-:S06]  /*33a0*/  ULEA UR37, UR37, UR5, 0x18 ;  /* 0x0000000525257291 */ /* 0x000fcc000f8ec0ff */
[----:B------:R-:W1:Y:S02]  /*33b0*/  LDS.U8 R0, [UR4+0x1c] ;  /* 0x00001c04ff007984 */ /* 0x000e640008000000 */
[----:B-1----:R-:W-:-:S13]  /*33c0*/  ISETP.NE.AND P0, PT, R0, RZ, PT ;  /* 0x000000ff0000720c */ /* 0x002fda0003f05270 */
[----:B------:R-:W-:Y:S05]  /*33d0*/  @P0 BRA `(.L_x_63) ;  /* 0x0000000000580947 */ /* 0x000fea0003800000 */
[----:B------:R-:W-:-:S13]  /*33e0*/  ELECT P0, URZ, PT ;  /* 0x0000000000ff782f */ /* 0x000fda0003800000 */
[----:B------:R-:W-:Y:S05]  /*33f0*/  @!P0 BRA `(.L_x_64) ;  /* 0x0000000000608947 */ /* 0x000fea0003800000 */
[----:B------:R-:W-:Y:S01]  /*3400*/  UMOV UR5, 0x10 ;  /* 0x0000001000057882 */ /* 0x000fe20000000000 */
[----:B------:R-:W-:Y:S01]  /*3410*/  HFMA2 R0, -RZ, RZ, 0, 5.9604644775390625e-08 ;  /* 0x00000001ff007431 */ /* 0x000fe200000001ff */
[----:B------:R-:W-:-:S03]  /*3420*/  MOV R2, 0xffff ;  /* 0x0000ffff00027802 */ /* 0x000fc60000000f00 */
[----:B------:R-:W-:Y:S04]  /*3430*/  DEPBAR.LE SB1, 0x36 ;  /* 0x00009d800000791a */ /* 0x000fe80000000000 */
[----:B------:R-:W1:Y:S02]  /*3440*/  UTCATOMSWS.FIND_AND_SET.ALIGN UP0, UR5, UR5 ;  /* 0x00000005000575e3 */ /* 0x000e640008000800 */
[----:B-1----:R-:W-:Y:S01]  /*3450*/  MOV R3, UR5 ;  /* 0x0000000500037c02 */ /* 0x002fe20008000f00 */
[----:B------:R-:W-:Y:S06]  /*3460*/  BRA.U UP0, `(.L_x_65) ;  /* 0x0000000100187547 */ /* 0x000fec000b800000 */
.L_x_66:
[----:B------:R-:W-:Y:S05]  /*3470*/  NANOSLEEP 0x64 ;  /* 0x000000640000795d */ /* 0x000fea0003800000 */
[----:B------:R-:W-:-:S05]  /*3480*/  UMOV UR5, 0x10 ;  /* 0x0000001000057882 */ /* 0x000fca0000000000 */
[----:B------:R-:W-:Y:S04]  /*3490*/  DEPBAR.LE SB1, 0x36 ;  /* 0x00009d800000791a */ /* 0x000fe80000000000 */
[----:B------:R-:W1:Y:S02]  /*34a0*/  UTCATOMSWS.FIND_AND_SET.ALIGN UP0, UR5, UR5 ;  /* 0x00000005000575e3 */ /* 0x000e640008000800 */
[----:B-1----:R-:W-:Y:S01]  /*34b0*/  MOV R3, UR5 ;  /* 0x0000000500037c02 */ /* 0x002fe20008000f00 */
[----:B------:R-:W-:Y:S05]  /*34c0*/  BRA.U !UP0, `(.L_x_66) ;  /* 0xfffffffd08e87547 */ /* 0x000fea000b83ffff */
.L_x_65:
[-C--:B------:R-:W-:Y:S02]  /*34d0*/  SHF.L.U32 R2, R2, R3.reuse, RZ ;  /* 0x0000000302027219 */ /* 0x080fe400000006ff */
[----:B------:R-:W-:Y:S01]  /*34e0*/  SHF.L.U32 R0, R0, R3, RZ ;  /* 0x0000000300007219 */ /* 0x000fe200000006ff */
[----:B------:R-:W-:Y:S02]  /*34f0*/  IMAD.SHL.U32 R3, R3, 0x20, RZ ;  /* 0x0000002003037824 */ /* 0x000fe400078e00ff */
[----:B------:R1:W-:Y:S04]  /*3500*/  ATOMS.OR RZ, [UR4+0x14], R2 ;  /* 0x00001402ffff798c */ /* 0x0003e8000b000004 */
[----:B------:R1:W-:Y:S04]  /*3510*/  ATOMS.OR RZ, [UR4+0x18], R0 ;  /* 0x00001800ffff798c */ /* 0x0003e8000b000004 */
[----:B------:R1:W-:Y:S01]  /*3520*/  STS [UR37+0x1e0], R3 ;  /* 0x0001e003ff007988 */ /* 0x0003e20008000825 */
[----:B------:R-:W-:Y:S05]  /*3530*/  BRA `(.L_x_64) ;  /* 0x0000000000107947 */ /* 0x000fea0003800000 */
.L_x_63:
[----:B------:R-:W-:Y:S02]  /*3540*/  MOV R0, 0xffffffff ;  /* 0xffffffff00007802 */ /* 0x000fe40000000f00 */
[----:B------:R-:W-:-:S03]  /*3550*/  MOV R2, 0x3580 ;  /* 0x0000358000027802 */ /* 0x000fc60000000f00 */
[----:B------:R1:W-:Y:S04]  /*3560*/  STS [UR37+0x1e0], R0 ;  /* 0x0001e000ff007988 */ /* 0x0003e80008000825 */
[----:B-1-3-5:R-:W-:Y:S05]  /*3570*/  CALL.REL.NOINC `($__internal_1_$__cuda_sm10x_tcgen05_guardrail_trap_phase_invalid_during_alloc) ;  /* 0x0000004800ac7944 */ /* 0x02afea0003c00000 */
.L_x_64:
[----:B------:R-:W-:Y:S05]  /*3580*/  WARPSYNC.ALL ;  /* 0x0000000000007948 */ /* 0x000fea0003800000 */
[----:B------:R-:W2:Y:S01]  /*3590*/  S2UR UR6, SR_CgaCtaId ;  /* 0x00000000000679c3 */ /* 0x000ea20000008800 */
[----:B------:R-:W-:Y:S01]  /*35a0*/  UMOV UR4, 0x400 ;  /* 0x0000040000047882 */ /* 0x000fe20000000000 */
[----:B------:R-:W-:-:S06]  /*35b0*/  NOP ;  /* 0x0000000000007918 */ /* 0x000fcc0000000000 */
[----:B------:R-:W-:Y:S06]  /*35c0*/  BAR.ARV 0x6, 0xa0 ;  /* 0x0182800000007b1d */ /* 0x000fec0000002000 */
[----:B------:R-:W4:Y:S01]  /*35d0*/  LDCU UR7, c[0x0][0x38c] ;  /* 0x00007180ff0777ac */ /* 0x000f220008000800 */
[----:B------:R-:W-:Y:S01]  /*35e0*/  IMAD.MOV.U32 R11, RZ, RZ, 0x1 ;  /* 0x00000001ff0b7424 */ /* 0x000fe200078e00ff */
[----:B------:R-:W-:Y:S01]  /*35f0*/  CS2R R8, SRZ ;  /* 0x0000000000087805 */ /* 0x000fe2000001ff00 */
[----:B------:R-:W-:Y:S01]  /*3600*/  IMAD.MOV.U32 R10, RZ, RZ, RZ ;  /* 0x000000ffff0a7224 */ /* 0x000fe200078e00ff */
[----:B------:R-:W-:Y:S01]  /*3610*/  UMOV UR16, URZ ;  /* 0x000000ff00107c82 */ /* 0x000fe20008000000 */
[----:B------:R-:W-:Y:S01]  /*3620*/  UMOV UR15, URZ ;  /* 0x000000ff000f7c82 */ /* 0x000fe20008000000 */
[----:B------:R-:W-:Y:S01]  /*3630*/  UMOV UR22, 0x0 ;  /* 0x0000000000167882 */ /* 0x000fe20000000000 */
[----:B------:R-:W-:Y:S01]  /*3640*/  UMOV UR23, 0x81184a0 ;  /* 0x081184a000177882 */ /* 0x000fe20000000000 */
[----:B------:R-:W-:Y:S01]  /*3650*/  UMOV UR20, 0x0 ;  /* 0x0000000000147882 */ /* 0x000fe20000000000 */
[----:B------:R-:W-:Y:S01]  /*3660*/  UMOV UR21, 0x81184a0 ;  /* 0x081184a000157882 */ /* 0x000fe20000000000 */
[----:B--2---:R-:W-:Y:S01]  /*3670*/  ULEA UR6, UR6, UR4, 0x18 ;  /* 0x0000000406067291 */ /* 0x004fe2000f8ec0ff */
[----:B------:R-:W2:Y:S03]  /*3680*/  LDCU UR4, c[0x0][0x38c] ;  /* 0x00007180ff0477ac */ /* 0x000ea60008000800 */
[----:B------:R-:W-:-:S02]  /*3690*/  UIADD3 UR18, UPT, UPT, UR6, 0x4400, URZ ;  /* 0x0000440006127890 */ /* 0x000fc4000fffe0ff */
[----:B----4-:R-:W-:-:S03]  /*36a0*/  UIADD3 UR7, UPT, UPT, UR7, 0x3f, URZ ;  /* 0x0000003f07077890 */ /* 0x010fc6000fffe0ff */
[----:B-1----:R-:W1:Y:S01]  /*36b0*/  LDS R0, [UR6+0x1e0] ;  /* 0x0001e006ff007984 */ /* 0x002e620008000800 */
[----:B------:R-:W-:Y:S02]  /*36c0*/  UIADD3 UR17, UPT, UPT, UR6, 0x26400, URZ ;  /* 0x0002640006117890 */ /* 0x000fe4000fffe0ff */
[----:B------:R-:W-:Y:S02]  /*36d0*/  USHF.R.S32.HI UR5, URZ, 0x1f, UR7 ;  /* 0x0000001fff057899 */ /* 0x000fe40008011407 */
[----:B------:R-:W-:Y:S02]  /*36e0*/  USHF.R.U32.HI UR18, URZ, 0x4, UR18 ;  /* 0x00000004ff127899 */ /* 0x000fe40008011612 */
[----:B------:R-:W-:Y:S02]  /*36f0*/  ULEA.HI UR5, UR5, UR7, URZ, 0x6 ;  /* 0x0000000705057291 */ /* 0x000fe4000f8f30ff */
[----:B------:R-:W-:Y:S02]  /*3700*/  USHF.R.U32.HI UR17, URZ, 0x4, UR17 ;  /* 0x00000004ff117899 */ /* 0x000fe40008011611 */
[----:B------:R-:W-:-:S02]  /*3710*/  USHF.R.S32.HI UR5, URZ, 0x6, UR5 ;  /* 0x00000006ff057899 */ /* 0x000fc40008011405 */
[----:B------:R-:W-:Y:S02]  /*3720*/  ULOP3.LUT UR18, UR18, 0x3fff, URZ, 0xc0, !UPT ;  /* 0x00003fff12127892 */ /* 0x000fe4000f8ec0ff */
[----:B------:R-:W-:Y:S02]  /*3730*/  UISETP.LT.AND UP0, UPT, UR5, 0x1, UPT ;  /* 0x000000010500788c */ /* 0x000fe4000bf01270 */
[----:B------:R-:W-:Y:S02]  /*3740*/  ULOP3.LUT UR17, UR17, 0x3fff, URZ, 0xc0, !UPT ;  /* 0x00003fff11117892 */ /* 0x000fe4000f8ec0ff */
[----:B------:R-:W-:Y:S02]  /*3750*/  USEL UR10, UR5, 0x1, !UP0 ;  /* 0x00000001050a7887 */ /* 0x000fe4000c000000 */
[----:B--2---:R-:W-:Y:S02]  /*3760*/  UISETP.GE.AND UP3, UPT, UR4, 0x1, UPT ;  /* 0x000000010400788c */ /* 0x004fe4000bf66270 */
[----:B------:R-:W-:Y:S01]  /*3770*/  UIADD3 UR10, UPT, UPT, -UR10, URZ, URZ ;  /* 0x000000ff0a0a7290 */ /* 0x000fe2000fffe1ff */
[----:B-1----:R-:W-:-:S15]  /*3780*/  R2UR UR19, R0 ;  /* 0x00000000001372ca */ /* 0x002fde00000e0000 */
.L_x_73:
[----:B------:R-:W-:Y:S02]  /*3790*/  LEA R0, R10, UR6, 0x3 ;  /* 0x000000060a007c11 */ /* 0x000fe4000f8e18ff */
[----:B------:R-:W-:Y:S02]  /*37a0*/  SHF.L.U32 R5, R9, 0x1f, RZ ;  /* 0x0000001f09057819 */ /* 0x000fe400000006ff */
[----:B------:R-:W-:Y:S01]  /*37b0*/  PLOP3.LUT P0, PT, PT, PT, UP3, 0x80, 0x8 ;  /* 0x000000000008781c */ /* 0x000fe20003f0f038 */
[----:B------:R-:W-:Y:S01]  /*37c0*/  VIADD R3, R0, 0x140 ;  /* 0x0000014000037836 */ /* 0x000fe20000000000 */
[----:B-1----:R-:W1:Y:S02]  /*37d0*/  SYNCS.PHASECHK.TRANS64.TRYWAIT P1, [R0+URZ+0x130], R5 ;  /* 0x00013005000075a7 */ /* 0x002e6400080211ff */
[----:B-1--4-:R-:W-:Y:S09]  /*37e0*/  @!P1 BRA `(.L_x_67) ;  /* 0x0000004000dc9947 */ /* 0x012ff20003800000 */
.L_x_150:
[----:B------:R-:W-:Y:S01]  /*37f0*/  LEA R4, R10, UR6, 0x4 ;  /* 0x000000060a047c11 */ /* 0x000fe2000f8e20ff */
[----:B------:R-:W-:Y:S01]  /*3800*/  @UP3 ULEA UR4, UR15, UR6, 0x3 ;  /* 0x000000060f043291 */ /* 0x000fe2000f8e18ff */
[----:B------:R-:W-:Y:S01]  /*3810*/  PLOP3.LUT P2, PT, PT, PT, PT, 0x80, 0x8 ;  /* 0x000000000008781c */ /* 0x000fe20003f4f070 */
[----:B------:R-:W-:Y:S01]  /*3820*/  ULEA UR8, UR16, UR6, 0x3 ;  /* 0x0000000610087291 */ /* 0x000fe2000f8e18ff */
[----:B------:R-:W-:Y:S01]  /*3830*/  PRMT R3, RZ, 0x654, R3 ;  /* 0x00000654ff037816 */ /* 0x000fe20000000003 */
[----:B------:R-:W-:Y:S01]  /*3840*/  ULEA UR9, UR16, UR19, 0x6 ;  /* 0x0000001310097291 */ /* 0x000fe2000f8e30ff */
[----:B-1----:R-:W1:Y:S01]  /*3850*/  LDS.128 R4, [R4+0x1c0] ;  /* 0x0001c00004047984 */ /* 0x002e620000000c00 */
[----:B------:R-:W-:Y:S02]  /*3860*/  @P0 SHF.L.U32 R2, R8, 0x1f, RZ ;  /* 0x0000001f08020819 */ /* 0x000fe400000006ff */
[----:B------:R-:W-:Y:S01]  /*3870*/  SHF.L.U32 R0, R11, 0x1f, RZ ;  /* 0x0000001f0b007819 */ /* 0x000fe200000006ff */
[----:B------:R-:W-:Y:S01]  /*3880*/  @!PT LDS RZ, [RZ] ;  /* 0x00000000fffff984 */ /* 0x000fe20000000800 */
[----:B------:R-:W-:Y:S01]  /*3890*/  @!PT LDS RZ, [RZ] ;  /* 0x00000000fffff984 */ /* 0x000fe20000000800 */
[----:B------:R-:W-:Y:S01]  /*38a0*/  @!PT LDS RZ, [RZ] ;  /* 0x00000000fffff984 */ /* 0x000fe20000000800 */
[----:B------:R-:W-:Y:S01]  /*38b0*/  @!PT LDS RZ, [RZ] ;  /* 0x00000000fffff984 */ /* 0x000fe20000000800 */
[----:B------:R2:W-:Y:S06]  /*38c0*/  MEMBAR.ALL.CTA ;  /* 0x0000000000007992 */ /* 0x0005ec0000008000 */
[----:B--2---:R-:W2:Y:S02]  /*38d0*/  FENCE.VIEW.ASYNC.S ;  /* 0x00000000000073c6 */ /* 0x004ea40000000000 */
[----:B--2---:R2:W-:Y:S01]  /*38e0*/  SYNCS.ARRIVE.TRANS64.RED.A1T0 RZ, [R3+URZ], RZ ;  /* 0x000000ff03ff79a7 */ /* 0x0045e200081004ff */
[----:B------:R2:W4:Y:S01]  /*38f0*/  @P0 SYNCS.PHASECHK.TRANS64.TRYWAIT P2, [UR4], R2 ;  /* 0x00000002ff0005a7 */ /* 0x0005220008041104 */
[----:B-1----:R-:W-:Y:S01]  /*3900*/  LOP3.LUT P1, RZ, R6, 0x1, RZ, 0xc0, !PT ;  /* 0x0000000106ff7812 */ /* 0x002fe2000782c0ff */
[----:B------:R-:W1:Y:S02]  /*3910*/  SYNCS.PHASECHK.TRANS64.TRYWAIT P0, [UR8+0x170], R0 ;  /* 0x00017000ff0075a7 */ /* 0x000e640008001108 */
[----:B-12-4-:R-:W-:Y:S10]  /*3920*/  @!P0 BRA `(.L_x_68) ;  /* 0x0000004000a08947 */ /* 0x016ff40003800000 */
.L_x_152:
[----:B------:R-:W-:Y:S01]  /*3930*/  IADD3 R10, PT, PT, R10, 0x1, RZ ;  /* 0x000000010a0a7810 */ /* 0x000fe20007ffe0ff */
[----:B------:R-:W-:Y:S06]  /*3940*/  BRA.U !UP3, `(.L_x_69) ;  /* 0x000000010b987547 */ /* 0x000fec000b800000 */
[----:B------:R-:W-:Y:S01]  /*3950*/  UPLOP3.LUT UP4, UPT, UPT, UPT, UPT, 0x40, 0x4 ;  /* 0x000000000004789c */ /* 0x000fe20003f8e870 */
[----:B------:R-:W-:Y:S01]  /*3960*/  UMOV UR14, UR10 ;  /* 0x0000000a000e7c82 */ /* 0x000fe20008000000 */
[----:B------:R-:W-:Y:S01]  /*3970*/  UMOV UR13, UR5 ;  /* 0x00000005000d7c82 */ /* 0x000fe20008000000 */
[----:B------:R-:W-:-:S08]  /*3980*/  UMOV UR12, UR15 ;  /* 0x0000000f000c7c82 */ /* 0x000fd00008000000 */
.L_x_72:
[----:B------:R-:W-:Y:S02]  /*3990*/  UIADD3 UR14, UPT, UPT, UR14, 0x1, URZ ;  /* 0x000000010e0e7890 */ /* 0x000fe4000fffe0ff */
[----:B--2---:R-:W-:Y:S02]  /*39a0*/  ULEA UR7, UR12, UR6, 0x3 ;  /* 0x000000060c077291 */ /* 0x004fe4000f8e18ff */
[----:B------:R-:W-:Y:S01]  /*39b0*/  UISETP.NE.AND UP0, UPT, UR14, URZ, UPT ;  /* 0x000000ff0e00728c */ /* 0x000fe2000bf05270 */
[----:B----4-:R-:W-:Y:S10]  /*39c0*/  @P2 BRA `(.L_x_70) ;  /* 0x00000000000c2947 */ /* 0x010ff40003800000 */
[----:B-1----:R-:W-:Y:S04]  /*39d0*/  SHF.L.U32 R3, R8, 0x1f, RZ ;  /* 0x0000001f08037819 */ /* 0x002fe800000006ff */
[----:B------:R-:W1:Y:S02]  /*39e0*/  SYNCS.PHASECHK.TRANS64.TRYWAIT P0, [UR7], R3 ;  /* 0x00000003ff0075a7 */ /* 0x000e640008001107 */
[----:B-1----:R-:W-:Y:S05]  /*39f0*/  @!P0 BRA `(.L_x_71) ;  /* 0x0000004000848947 */ /* 0x002fea0003800000 */
.L_x_70:
[----:B------:R-:W-:Y:S01]  /*3a00*/  UISETP.NE.AND UP1, UPT, UR13, 0x1, UPT ;  /* 0x000000010d00788c */ /* 0x000fe2000bf25270 */
[----:B------:R-:W-:Y:S01]  /*3a10*/  PLOP3.LUT P2, PT, PT, PT, PT, 0x80, 0x8 ;  /* 0x000000000008781c */ /* 0x000fe20003f4f070 */
[----:B------:R-:W-:Y:S02]  /*3a20*/  UIADD3 UR15, UPT, UPT, UR12, 0x1, URZ ;  /* 0x000000010c0f7890 */ /* 0x000fe4000fffe0ff */
[----:B------:R-:W-:Y:S02]  /*3a30*/  ULEA UR24, UR12, UR17, 0x8 ;  /* 0x000000110c187291 */ /* 0x000fe4000f8e40ff */
[----:B------:R-:W-:Y:S01]  /*3a40*/  UISETP.NE.AND UP2, UPT, UR15, 0x11, UPT ;  /* 0x000000110f00788c */ /* 0x000fe2000bf45270 */
[----:B------:R-:W-:Y:S01]  /*3a50*/  PLOP3.LUT P0, PT, PT, PT, UP1, 0x80, 0x8 ;  /* 0x000000000008781c */ /* 0x000fe20003f0f018 */
[----:B------:R-:W-:Y:S02]  /*3a60*/  ULEA UR26, UR12, UR18, 0x9 ;  /* 0x000000120c1a7291 */ /* 0x000fe4000f8e48ff */
[----:B------:R-:W-:Y:S02]  /*3a70*/  USEL UR11, URZ, 0x1, UP2 ;  /* 0x00000001ff0b7887 */ /* 0x000fe40009000000 */
[----:B------:R-:W-:Y:S02]  /*3a80*/  USEL UR15, UR15, URZ, UP2 ;  /* 0x000000ff0f0f7287 */ /* 0x000fe40009000000 */
[----:B------:R-:W-:Y:S02]  /*3a90*/  UIADD3 UR30, UPT, UPT, UR24, 0x80, URZ ;  /* 0x00000080181e7890 */ /* 0x000fe4000fffe0ff */
[----:B------:R-:W-:Y:S01]  /*3aa0*/  @UP1 ULEA UR4, UR15, UR6, 0x3 ;  /* 0x000000060f041291 */ /* 0x000fe2000f8e18ff */
[----:B------:R-:W-:Y:S01]  /*3ab0*/  LOP3.LUT R8, R8, UR11, RZ, 0x3c, !PT ;  /* 0x0000000b08087c12 */ /* 0x000fe2000f8e3cff */
[----:B------:R-:W-:Y:S02]  /*3ac0*/  UIADD3 UR28, UPT, UPT, UR26, 0x100, URZ ;  /* 0x000001001a1c7890 */ /* 0x000fe4000fffe0ff */
[----:B------:R-:W-:Y:S01]  /*3ad0*/  UIADD3 UR7, UPT, UPT, UR7, 0x88, URZ ;  /* 0x0000008807077890 */ /* 0x000fe2000fffe0ff */
[----:B-1----:R-:W-:Y:S01]  /*3ae0*/  @P0 SHF.L.U32 R0, R8, 0x1f, RZ ;  /* 0x0000001f08000819 */ /* 0x002fe200000006ff */
[----:B------:R-:W-:Y:S01]  /*3af0*/  UMOV UR25, 0x80004020 ;  /* 0x8000402000197882 */ /* 0x000fe20000000000 */
[----:B------:R-:W-:Y:S01]  /*3b00*/  UMOV UR27, 0x40004040 ;  /* 0x40004040001b7882 */ /* 0x000fe20000000000 */
[----:B------:R-:W-:Y:S01]  /*3b10*/  UMOV UR31, 0x80004020 ;  /* 0x80004020001f7882 */ /* 0x000fe20000000000 */
[----:B------:R2:W4:Y:S01]  /*3b20*/  @P0 SYNCS.PHASECHK.TRANS64.TRYWAIT P2, [UR4], R0 ;  /* 0x00000000ff0005a7 */ /* 0x0005220008041104 */
[----:B------:R-:W-:Y:S01]  /*3b30*/  UIADD3 UR13, UPT, UPT, UR13, -0x1, URZ ;  /* 0xffffffff0d0d7890 */ /* 0x000fe2000fffe0ff */
[----:B------:R2:W-:Y:S01]  /*3b40*/  UTCIMMA gdesc[UR26], gdesc[UR24], tmem[UR9], tmem[UR22], idesc[UR23], UP4 ;  /* 0x00ff16181a0075ea */ /* 0x0005e2000a000109 */
[----:B------:R-:W-:Y:S01]  /*3b50*/  UPLOP3.LUT UP4, UPT, UPT, UPT, UPT, 0x80, 0x8 ;  /* 0x000000000008789c */ /* 0x000fe20003f8f070 */
[----:B------:R-:W-:Y:S01]  /*3b60*/  UMOV UR29, 0x40004040 ;  /* 0x40004040001d7882 */ /* 0x000fe20000000000 */
[----:B------:R-:W-:Y:S01]  /*3b70*/  UMOV UR12, UR15 ;  /* 0x0000000f000c7c82 */ /* 0x000fe20008000000 */
[----:B------:R2:W-:Y:S01]  /*3b80*/  UTCIMMA gdesc[UR28], gdesc[UR30], tmem[UR9], tmem[UR20], idesc[UR21], UPT ;  /* 0x00ff141e1c0075ea */ /* 0x0005e2000b800109 */
[----:B------:R2:W-:Y:S01]  /*3b90*/  UTCBAR [UR7], URZ ;  /* 0x000000ff070073e9 */ /* 0x0005e200080000ff */
[----:B------:R-:W-:Y:S06]  /*3ba0*/  BRA.U UP0, `(.L_x_72) ;  /* 0xfffffffd00787547 */ /* 0x000fec000b83ffff */
.L_x_69:
[----:B------:R-:W-:Y:S01]  /*3bb0*/  UIADD3 UR16, UPT, UPT, UR16, 0x1, URZ ;  /* 0x0000000110107890 */ /* 0x000fe2000fffe0ff */
[C---:B------:R-:W-:Y:S01]  /*3bc0*/  ISETP.NE.AND P0, PT, R10.reuse, 0x2, PT ;  /* 0x000000020a00780c */ /* 0x040fe20003f05270 */
[----:B------:R-:W-:Y:S02]  /*3bd0*/  UIADD3 UR8, UPT, UPT, UR8, 0x150, URZ ;  /* 0x0000015008087890 */ /* 0x000fe4000fffe0ff */
[----:B------:R-:W-:Y:S01]  /*3be0*/  UISETP.NE.AND UP0, UPT, UR16, 0x4, UPT ;  /* 0x000000041000788c */ /* 0x000fe2000bf05270 */
[----:B-12---:R-:W-:Y:S02]  /*3bf0*/  SEL R0, RZ, 0x1, P0 ;  /* 0x00000001ff007807 */ /* 0x006fe40000000000 */
[----:B------:R-:W-:Y:S01]  /*3c00*/  SEL R10, R10, RZ, P0 ;  /* 0x000000ff0a0a7207 */ /* 0x000fe20000000000 */
[----:B------:R-:W-:Y:S01]  /*3c10*/  USEL UR4, URZ, 0x1, UP0 ;  /* 0x00000001ff047887 */ /* 0x000fe20008000000 */
[----:B------:R-:W-:Y:S01]  /*3c20*/  LOP3.LUT R9, R9, R0, RZ, 0x3c, !PT ;  /* 0x0000000009097212 */ /* 0x000fe200078e3cff */
[----:B------:R-:W-:Y:S01]  /*3c30*/  USEL UR16, UR16, URZ, UP0 ;  /* 0x000000ff10107287 */ /* 0x000fe20008000000 */
[----:B------:R1:W-:Y:S03]  /*3c40*/  UTCBAR [UR8], URZ ;  /* 0x000000ff080073e9 */ /* 0x0003e600080000ff */
[----:B------:R-:W-:Y:S01]  /*3c50*/  LOP3.LUT R11, R11, UR4, RZ, 0x3c, !PT ;  /* 0x000000040b0b7c12 */ /* 0x000fe2000f8e3cff */
[----:B------:R-:W-:Y:S07]  /*3c60*/  @P1 BRA `(.L_x_73) ;  /* 0xfffffff800c81947 */ /* 0x000fee000383ffff */
[----:B------:R-:W2:Y:S01]  /*3c70*/  S2UR UR4, SR_CgaCtaId ;  /* 0x00000000000479c3 */ /* 0x000ea20000008800 */
[----:B------:R-:W-:Y:S01]  /*3c80*/  ELECT P0, URZ, PT ;  /* 0x0000000000ff782f */ /* 0x000fe20003800000 */
[----:B------:R-:W-:Y:S01]  /*3c90*/  IMAD.MOV.U32 R0, RZ, RZ, 0x1 ;  /* 0x00000001ff007424 */ /* 0x000fe200078e00ff */
[----:B------:R-:W-:Y:S01]  /*3ca0*/  UIADD3 UR6, UPT, UPT, UR6, 0x170, URZ ;  /* 0x0000017006067890 */ /* 0x000fe2000fffe0ff */
[----:B------:R-:W-:Y:S01]  /*3cb0*/  SHF.L.U32 R3, R11, 0x1f, RZ ;  /* 0x0000001f0b037819 */ /* 0x000fe200000006ff */
[----:B------:R-:W-:-:S03]  /*3cc0*/  UMOV UR5, 0x40 ;  /* 0x0000004000057882 */ /* 0x000fc60000000000 */
[----:B------:R-:W-:Y:S01]  /*3cd0*/  UVIRTCOUNT.DEALLOC.SMPOOL 0x80 ;  /* 0x000000800000784c */ /* 0x000fe20000000000 */
[----:B--2---:R-:W-:Y:S02]  /*3ce0*/  ULEA UR4, UR4, UR5, 0x18 ;  /* 0x0000000504047291 */ /* 0x004fe4000f8ec0ff */
[----:B------:R-:W-:-:S07]  /*3cf0*/  ULEA UR5, UR16, UR6, 0x3 ;  /* 0x0000000610057291 */ /* 0x000fce000f8e18ff */
[----:B------:R2:W-:Y:S02]  /*3d00*/  @P0 STS.U8 [UR4+0x1c], R0 ;  /* 0x00001c00ff000988 */ /* 0x0005e40008000004 */
[----:B------:R-:W3:Y:S02]  /*3d10*/  SYNCS.PHASECHK.TRANS64.TRYWAIT P0, [UR5], R3 ;  /* 0x00000003ff0075a7 */ /* 0x000ee40008001105 */
[----:B--23--:R-:W-:Y:S05]  /*3d20*/  @!P0 BRA `(.L_x_74) ;  /* 0x0000003c00d08947 */ /* 0x00cfea0003800000 */
.L_x_155:
[----:B------:R-:W-:-:S04]  /*3d30*/  UIADD3 UR7, UPT, UPT, UR16, 0x1, URZ ;  /* 0x0000000110077890 */ /* 0x000fc8000fffe0ff */
[----:B------:R-:W-:-:S04]  /*3d40*/  UISETP.NE.AND UP0, UPT, UR7, 0x4, UPT ;  /* 0x000000040700788c */ /* 0x000fc8000bf05270 */
[----:B-1----:R-:W-:Y:S02]  /*3d50*/  USEL UR8, URZ, 0x1, UP0 ;  /* 0x00000001ff087887 */ /* 0x002fe40008000000 */
[----:B------:R-:W-:-:S04]  /*3d60*/  USEL UR7, UR7, URZ, UP0 ;  /* 0x000000ff07077287 */ /* 0x000fc80008000000 */
[----:B------:R-:W-:Y:S01]  /*3d70*/  ULEA UR5, UR7, UR6, 0x3 ;  /* 0x0000000607057291 */ /* 0x000fe2000f8e18ff */
[----:B------:R-:W-:-:S04]  /*3d80*/  LOP3.LUT R2, R11, UR8, RZ, 0x3c, !PT ;  /* 0x000000080b027c12 */ /* 0x000fc8000f8e3cff */
[----:B--2---:R-:W-:-:S04]  /*3d90*/  SHF.L.U32 R3, R2, 0x1f, RZ ;  /* 0x0000001f02037819 */ /* 0x004fc800000006ff */
[----:B------:R-:W1:Y:S02]  /*3da0*/  SYNCS.PHASECHK.TRANS64.TRYWAIT P0, [UR5], R3 ;  /* 0x00000003ff0075a7 */ /* 0x000e640008001105 */
[----:B-1----:R-:W-:Y:S05]  /*3db0*/  @!P0 BRA `(.L_x_75) ;  /* 0x0000003c00c48947 */ /* 0x002fea0003800000 */
.L_x_157:
        /* <DEDUP_REMOVED lines=9> */
.L_x_159:
[----:B------:R-:W-:-:S04]  /*3e50*/  UIADD3 UR7, UPT, UPT, UR7, 0x1, URZ ;  /* 0x0000000107077890 */ /* 0x000fc8000fffe0ff */
[----:B------:R-:W-:-:S04]  /*3e60*/  UISETP.NE.AND UP0, UPT, UR7, 0x4, UPT ;  /* 0x000000040700788c */ /* 0x000fc8000bf05270 */
[----:B------:R-:W-:Y:S02]  /*3e70*/  USEL UR5, URZ, 0x1, UP0 ;  /* 0x00000001ff057887 */ /* 0x000fe40008000000 */
[----:B------:R-:W-:-:S04]  /*3e80*/  USEL UR7, UR7, URZ, UP0 ;  /* 0x000000ff07077287 */ /* 0x000fc80008000000 */
[----:B------:R-:W-:Y:S01]  /*3e90*/  ULEA UR7, UR7, UR6, 0x3 ;  /* 0x0000000607077291 */ /* 0x000fe2000f8e18ff */
[----:B-1----:R-:W-:-:S04]  /*3ea0*/  LOP3.LUT R3, R2, UR5, RZ, 0x3c, !PT ;  /* 0x0000000502037c12 */ /* 0x002fc8000f8e3cff */
[----:B------:R-:W-:-:S04]  /*3eb0*/  SHF.L.U32 R3, R3, 0x1f, RZ ;  /* 0x0000001f03037819 */ /* 0x000fc800000006ff */
[----:B------:R-:W1:Y:S02]  /*3ec0*/  SYNCS.PHASECHK.TRANS64.TRYWAIT P0, [UR7], R3 ;  /* 0x00000003ff0075a7 */ /* 0x000e640008001107 */
[----:B-1----:R-:W-:Y:S05]  /*3ed0*/  @!P0 BRA `(.L_x_77) ;  /* 0x0000003c00ac8947 */ /* 0x002fea0003800000 */
.L_x_161:
[----:B------:R-:W-:Y:S01]  /*3ee0*/  NOP ;  /* 0x0000000000007918 */ /* 0x000fe20000000000 */
[----:B-1----:R-:W1:Y:S01]  /*3ef0*/  LDS R0, [UR4+0x14] ;  /* 0x00001404ff007984 */ /* 0x002e620008000800 */
[----:B------:R-:W-:Y:S01]  /*3f00*/  ULOP3.LUT UR6, UR19, 0xffff, URZ, 0xc0, !UPT ;  /* 0x0000ffff13067892 */ /* 0x000fe2000f8ec0ff */
[----:B------:R-:W-:Y:S01]  /*3f10*/  UMOV UR8, 0xffff ;  /* 0x0000ffff00087882 */ /* 0x000fe20000000000 */
[----:B------:R-:W-:Y:S02]  /*3f20*/  UMOV UR5, 0x1 ;  /* 0x0000000100057882 */ /* 0x000fe40000000000 */
[----:B------:R-:W-:-:S04]  /*3f30*/  USHF.R.U32.HI UR6, URZ, 0x5, UR6 ;  /* 0x00000005ff067899 */ /* 0x000fc80008011606 */
[----:B------:R-:W-:Y:S02]  /*3f40*/  USHF.L.U32 UR8, UR8, UR6, URZ ;  /* 0x0000000608087299 */ /* 0x000fe400080006ff */
[----:B------:R-:W-:-:S04]  /*3f50*/  USHF.L.U32 UR5, UR5, UR6, URZ ;  /* 0x0000000605057299 */ /* 0x000fc800080006ff */
[----:B-1----:R-:W-:-:S04]  /*3f60*/  LOP3.LUT R0, R0, UR8, RZ, 0xc0, !PT ;  /* 0x0000000800007c12 */ /* 0x002fc8000f8ec0ff */
[----:B------:R-:W-:-:S13]  /*3f70*/  ISETP.NE.AND P0, PT, R0, UR8, PT ;  /* 0x0000000800007c0c */ /* 0x000fda000bf05270 */
[----:B------:R-:W-:Y:S05]  /*3f80*/  @P0 BRA `(.L_x_78) ;  /* 0x0000000000580947 */ /* 0x000fea0003800000 */
[----:B------:R-:W1:Y:S02]  /*3f90*/  LDS R0, [UR4+0x18] ;  /* 0x00001804ff007984 */ /* 0x000e640008000800 */
[----:B-1----:R-:W-:-:S04]  /*3fa0*/  LOP3.LUT R0, R0, UR5, RZ, 0xc0, !PT ;  /* 0x0000000500007c12 */ /* 0x002fc8000f8ec0ff */
[----:B------:R-:W-:-:S13]  /*3fb0*/  ISETP.NE.AND P0, PT, R0, UR5, PT ;  /* 0x0000000500007c0c */ /* 0x000fda000bf05270 */
[----:B------:R-:W-:Y:S05]  /*3fc0*/  @P0 BRA `(.L_x_79) ;  /* 0x00000000003c0947 */ /* 0x000fea0003800000 */
[----:B------:R-:W1:Y:S01]  /*3fd0*/  S2R R2, SR_LANEID ;  /* 0x0000000000027919 */ /* 0x000e620000000000 */
[----:B------:R-:W-:Y:S01]  /*3fe0*/  ULOP3.LUT UR8, URZ, UR8, URZ, 0x33, !UPT ;  /* 0x00000008ff087292 */ /* 0x000fe2000f8e33ff */
[----:B------:R-:W-:Y:S01]  /*3ff0*/  LOP3.LUT R4, RZ, UR5, RZ, 0x33, !PT ;  /* 0x00000005ff047c12 */ /* 0x000fe2000f8e33ff */
[----:B------:R-:W-:Y:S02]  /*4000*/  VOTEU.ANY UR7, UPT, PT ;  /* 0x0000000000077886 */ /* 0x000fe400038e0100 */
[----:B------:R-:W-:Y:S01]  /*4010*/  UFLO.U32 UR7, UR7 ;  /* 0x00000007000772bd */ /* 0x000fe200080e0000 */
[----:B------:R-:W2:Y:S01]  /*4020*/  REDUX UR5, R4 ;  /* 0x00000000040573c4 */ /* 0x000ea20000000000 */
[----:B------:R-:W-:-:S06]  /*4030*/  IMAD.U32 R0, RZ, RZ, UR8 ;  /* 0x00000008ff007e24 */ /* 0x000fcc000f8e00ff */
[----:B------:R3:W-:Y:S01]  /*4040*/  UTCATOMSWS.AND URZ, UR8 ;  /* 0x0000000800ff79e3 */ /* 0x0007e20008000000 */
[----:B------:R-:W4:Y:S01]  /*4050*/  REDUX UR6, R0 ;  /* 0x00000000000673c4 */ /* 0x000f220000000000 */
[----:B-1----:R-:W-:Y:S01]  /*4060*/  ISETP.EQ.U32.AND P0, PT, R2, UR7, PT ;  /* 0x0000000702007c0c */ /* 0x002fe2000bf02070 */
[----:B--2---:R-:W-:Y:S01]  /*4070*/  IMAD.U32 R2, RZ, RZ, UR5 ;  /* 0x00000005ff027e24 */ /* 0x004fe2000f8e00ff */
[----:B----4-:R-:W-:-:S11]  /*4080*/  MOV R3, UR6 ;  /* 0x0000000600037c02 */ /* 0x010fd60008000f00 */
[----:B------:R3:W-:Y:S04]  /*4090*/  @P0 ATOMS.AND RZ, [UR4+0x14], R3 ;  /* 0x00001403ffff098c */ /* 0x0007e8000a800004 */
[----:B------:R3:W-:Y:S01]  /*40a0*/  @P0 ATOMS.AND RZ, [UR4+0x18], R2 ;  /* 0x00001802ffff098c */ /* 0x0007e2000a800004 */
[----:B------:R-:W-:Y:S05]  /*40b0*/  BRA `(.L_x_80) ;  /* 0x0000000000147947 */ /* 0x000fea0003800000 */
.L_x_79:
[----:B------:R-:W-:Y:S02]  /*40c0*/  MOV R2, 0x40e0 ;  /* 0x000040e000027802 */ /* 0x000fe40000000f00 */
[----:B----45:R-:W-:Y:S05]  /*40d0*/  CALL.REL.NOINC `($__internal_0_$__cuda_sm10x_tcgen05_guardrail_trap_col_being_dealloced_not_returned_by_alloc) ;  /* 0x0000003c00c87944 */ /* 0x030fea0003c00000 */
[----:B------:R-:W-:Y:S05]  /*40e0*/  BRA `(.L_x_80) ;  /* 0x0000000000087947 */ /* 0x000fea0003800000 */
.L_x_78:
[----:B------:R-:W-:Y:S02]  /*40f0*/  MOV R2, 0x4110 ;  /* 0x0000411000027802 */ /* 0x000fe40000000f00 */
[----:B----45:R-:W-:Y:S05]  /*4100*/  CALL.REL.NOINC `($__internal_2_$__cuda_sm10x_tcgen05_guardrail_trap_unallocated_columns_being_dealloced) ;  /* 0x0000003c00d47944 */ /* 0x030fea0003c00000 */
.L_x_80:
[----:B------:R-:W-:Y:S01]  /*4110*/  NOP ;  /* 0x0000000000007918 */ /* 0x000fe20000000000 */
[----:B---3--:R-:W-:Y:S05]  /*4120*/  EXIT ;  /* 0x000000000000794d */ /* 0x008fea0003800000 */
.L_x_62:
[----:B------:R-:W-:-:S09]  /*4130*/  UISETP.NE.OR UP2, UPT, UR8, 0x3, !UP2 ;  /* 0x000000030800788c */ /* 0x000fd2000d745670 */
[----:B------:R-:W-:Y:S05]  /*4140*/  BRA.U UP2, `(.L_x_81) ;  /* 0x0000000902c87547 */ /* 0x000fea000b800000 */
[----:B------:R-:W1:Y:S01]  /*4150*/  LDCU.64 UR6, c[0x0][0x888] ;  /* 0x00011100ff0677ac */ /* 0x000e620008000a00 */
[----:B------:R-:W2:Y:S01]  /*4160*/  LDC R0, c[0x0][0xb30] ;  /* 0x0002cc00ff007b82 */ /* 0x000ea20000000800 */
[----:B------:R-:W-:Y:S01]  /*4170*/  IMAD.MOV.U32 R30, RZ, RZ, 0x1 ;  /* 0x00000001ff1e7424 */ /* 0x000fe200078e00ff */
[----:B------:R-:W-:Y:S01]  /*4180*/  CS2R R28, SRZ ;  /* 0x00000000001c7805 */ /* 0x000fe2000001ff00 */
[----:B------:R-:W4:Y:S01]  /*4190*/  LDCU.64 UR4, c[0x0][0x890] ;  /* 0x00011200ff0477ac */ /* 0x000f220008000a00 */
[----:B------:R-:W-:Y:S01]  /*41a0*/  IMAD.MOV.U32 R25, RZ, RZ, 0x2000 ;  /* 0x00002000ff197424 */ /* 0x000fe200078e00ff */
[----:B------:R-:W-:-:S03]  /*41b0*/  UMOV UR8, 0x400 ;  /* 0x0000040000087882 */ /* 0x000fc60000000000 */
[----:B------:R-:W3:Y:S01]  /*41c0*/  LDC R19, c[0x0][0x370] ;  /* 0x0000dc00ff137b82 */ /* 0x000ee20000000800 */
[----:B------:R-:W-:-:S07]  /*41d0*/  UPLOP3.LUT UP1, UPT, UPT, UPT, UPT, 0x40, 0x4 ;  /* 0x000000000004789c */ /* 0x000fce0003f2e870 */
[----:B------:R-:W3:Y:S01]  /*41e0*/  LDC R2, c[0x0][0xb0c] ;  /* 0x0002c300ff027b82 */ /* 0x000ee20000000800 */
[----:B-1----:R-:W-:Y:S02]  /*41f0*/  UISETP.NE.U32.AND UP2, UPT, UR6, URZ, UPT ;  /* 0x000000ff0600728c */ /* 0x002fe4000bf45070 */
[----:B------:R-:W-:Y:S02]  /*4200*/  ULEA UR6, UR37, UR8, 0x18 ;  /* 0x0000000825067291 */ /* 0x000fe4000f8ec0ff */
[----:B------:R-:W-:Y:S02]  /*4210*/  UISETP.NE.AND.EX UP2, UPT, UR7, URZ, UPT, UP2 ;  /* 0x000000ff0700728c */ /* 0x000fe4000bf45320 */
[----:B------:R-:W-:Y:S01]  /*4220*/  UIADD3 UR7, UPT, UPT, UR6, 0x110, URZ ;  /* 0x0000011006077890 */ /* 0x000fe2000fffe0ff */
[----:B------:R-:W1:Y:S01]  /*4230*/  LDC R18, c[0x0][0xb20] ;  /* 0x0002c800ff127b82 */ /* 0x000e620000000800 */
[----:B----4-:R-:W-:Y:S01]  /*4240*/  UISETP.NE.U32.AND UP3, UPT, UR4, URZ, UPT ;  /* 0x000000ff0400728c */ /* 0x010fe2000bf65070 */
[----:B--2---:R-:W-:Y:S01]  /*4250*/  ISETP.NE.AND P1, PT, R0, 0x1, PT ;  /* 0x000000010000780c */ /* 0x004fe20003f25270 */
[----:B------:R-:W-:-:S02]  /*4260*/  UPRMT UR37, UR37, 0x654, UR7 ;  /* 0x0000065425257896 */ /* 0x000fc40008000007 */
[----:B------:R-:W-:-:S03]  /*4270*/  UISETP.NE.AND.EX UP3, UPT, UR5, URZ, UPT, UP3 ;  /* 0x000000ff0500728c */ /* 0x000fc6000bf65330 */
[----:B------:R-:W2:Y:S08]  /*4280*/  LDC.64 R32, c[0x0][0x348] ;  /* 0x0000d200ff207b82 */ /* 0x000eb00000000a00 */
[----:B------:R-:W4:Y:S08]  /*4290*/  LDC.64 R16, c[0x0][0xb10] ;  /* 0x0002c400ff107b82 */ /* 0x000f300000000a00 */
[----:B------:R-:W1:Y:S08]  /*42a0*/  LDC.64 R6, c[0x0][0xb18] ;  /* 0x0002c600ff067b82 */ /* 0x000e700000000a00 */
[----:B------:R-:W1:Y:S08]  /*42b0*/  LDC.64 R4, c[0x0][0xb28] ;  /* 0x0002ca00ff047b82 */ /* 0x000e700000000a00 */
[----:B---3--:R-:W1:Y:S02]  /*42c0*/  LDC R24, c[0x0][0x374] ;  /* 0x0000dd00ff187b82 */ /* 0x008e640000000800 */
.L_x_89:
[C---:B------:R-:W-:Y:S02]  /*42d0*/  LEA R0, R29.reuse, UR6, 0x3 ;  /* 0x000000061d007c11 */ /* 0x040fe4000f8e18ff */
[----:B------:R-:W-:Y:S02]  /*42e0*/  SHF.L.U32 R3, R28, 0x1f, RZ ;  /* 0x0000001f1c037819 */ /* 0x000fe400000006ff */
[----:B------:R-:W-:Y:S02]  /*42f0*/  LEA R20, R29, UR6, 0x4 ;  /* 0x000000061d147c11 */ /* 0x000fe4000f8e20ff */
[----:B---3--:R-:W3:Y:S02]  /*4300*/  SYNCS.PHASECHK.TRANS64.TRYWAIT P0, [R0+URZ+0x130], R3 ;  /* 0x00013003000075a7 */ /* 0x008ee400080011ff */
[----:B---3--:R-:W-:Y:S05]  /*4310*/  @!P0 BRA `(.L_x_82) ;  /* 0x0000003800b48947 */ /* 0x008fea0003800000 */
.L_x_162:
[----:B------:R-:W-:Y:S01]  /*4320*/  ISETP.GE.AND P0, PT, R72, 0x1, PT ;  /* 0x000000014800780c */ /* 0x000fe20003f06270 */
[----:B------:R-:W1:Y:S01]  /*4330*/  LDS.128 R20, [R20+0x1c0] ;  /* 0x0001c00014147984 */ /* 0x000e620000000c00 */
[----:B------:R-:W-:Y:S01]  /*4340*/  ISETP.NE.U32.AND P4, PT, RZ, UR4, PT ;  /* 0x00000004ff007c0c */ /* 0x000fe2000bf85070 */
[----:B---3--:R-:W-:Y:S01]  /*4350*/  VIADD R0, R0, 0x140 ;  /* 0x0000014000007836 */ /* 0x008fe20000000000 */
[----:B------:R-:W-:Y:S02]  /*4360*/  SHF.L.U32 R26, R30, 0x1f, RZ ;  /* 0x0000001f1e1a7819 */ /* 0x000fe400000006ff */
[----:B------:R-:W-:Y:S02]  /*4370*/  ISETP.NE.AND.EX P4, PT, RZ, UR5, PT, P4 ;  /* 0x00000005ff007c0c */ /* 0x000fe4000bf85340 */
[----:B------:R-:W-:Y:S01]  /*4380*/  PRMT R0, RZ, 0x654, R0 ;  /* 0x00000654ff007816 */ /* 0x000fe20000000000 */
[----:B------:R-:W-:Y:S01]  /*4390*/  @!PT LDS RZ, [RZ] ;  /* 0x00000000fffff984 */ /* 0x000fe20000000800 */
[----:B------:R-:W-:Y:S01]  /*43a0*/  @!PT LDS RZ, [RZ] ;  /* 0x00000000fffff984 */ /* 0x000fe20000000800 */
[----:B------:R-:W-:Y:S01]  /*43b0*/  @!PT LDS RZ, [RZ] ;  /* 0x00000000fffff984 */ /* 0x000fe20000000800 */
[----:B------:R-:W-:Y:S01]  /*43c0*/  @!PT LDS RZ, [RZ] ;  /* 0x00000000fffff984 */ /* 0x000fe20000000800 */
[----:B------:R3:W-:Y:S06]  /*43d0*/  MEMBAR.ALL.CTA ;  /* 0x0000000000007992 */ /* 0x0007ec0000008000 */
[----:B---3--:R-:W3:Y:S02]  /*43e0*/  FENCE.VIEW.ASYNC.S ;  /* 0x00000000000073c6 */ /* 0x008ee40000000000 */
[----:B---3--:R3:W-:Y:S01]  /*43f0*/  SYNCS.ARRIVE.TRANS64.RED.A1T0 RZ, [R0+URZ], RZ ;  /* 0x000000ff00ff79a7 */ /* 0x0087e200081004ff */
[----:B-1----:R-:W-:Y:S11]  /*4400*/  LOP3.LUT P3, RZ, R22, 0x1, RZ, 0xc0, !PT ;  /* 0x0000000116ff7812 */ /* 0x002ff6000786c0ff */
[----:B------:R-:W-:Y:S02]  /*4410*/  @!UPT UIADD3 URZ, UPT, UPT, URZ, URZ, URZ ;  /* 0x000000fffffff290 */ /* 0x000fe4000fffe0ff */
[----:B------:R-:W-:Y:S02]  /*4420*/  @P3 MOV R13, R20 ;  /* 0x00000014000d3202 */ /* 0x000fe40000000f00 */
[----:B------:R-:W-:Y:S01]  /*4430*/  @P3 LOP3.LUT R8, R21, 0xffff, RZ, 0xc0, !PT ;  /* 0x0000ffff15083812 */ /* 0x000fe200078ec0ff */
[----:B---3--:R-:W-:Y:S06]  /*4440*/  @!P0 BRA `(.L_x_83) ;  /* 0x0000000000a48947 */ /* 0x008fec0003800000 */
[----:B------:R-:W-:Y:S01]  /*4450*/  IMAD.HI.U32 R31, R24, R7, RZ ;  /* 0x00000007181f7227 */ /* 0x000fe200078e00ff */
[----:B------:R-:W-:Y:S02]  /*4460*/  ISETP.NE.AND P0, PT, R6, 0x1, PT ;  /* 0x000000010600780c */ /* 0x000fe40003f05270 */
[----:B------:R-:W-:Y:S01]  /*4470*/  ISETP.NE.AND P2, PT, R72, 0x1, PT ;  /* 0x000000014800780c */ /* 0x000fe20003f45270 */
[----:B----4-:R-:W-:Y:S01]  /*4480*/  IMAD.HI.U32 R34, R19, R16, RZ ;  /* 0x0000001013227227 */ /* 0x010fe200078e00ff */
[----:B------:R-:W-:Y:S02]  /*4490*/  SHF.R.U32.HI R31, RZ, R18, R31 ;  /* 0x00000012ff1f7219 */ /* 0x000fe4000001161f */
[----:B------:R-:W-:Y:S01]  /*44a0*/  ISETP.NE.AND P5, PT, R2, 0x1, PT ;  /* 0x000000010200780c */ /* 0x000fe20003fa5270 */
[----:B------:R-:W-:Y:S01]  /*44b0*/  IMAD.HI.U32 R36, R13, R16, RZ ;  /* 0x000000100d247227 */ /* 0x000fe200078e00ff */
[----:B------:R-:W-:Y:S02]  /*44c0*/  SHF.R.U32.HI R34, RZ, R17, R34 ;  /* 0x00000011ff227219 */ /* 0x000fe40000011622 */
[----:B------:R-:W-:Y:S01]  /*44d0*/  SEL R3, R24, R31, !P0 ;  /* 0x0000001f18037207 */ /* 0x000fe20004000000 */
[C---:B------:R-:W-:Y:S01]  /*44e0*/  IMAD.HI.U32 R31, R8.reuse, R7, RZ ;  /* 0x00000007081f7227 */ /* 0x040fe200078e00ff */
[----:B------:R-:W-:Y:S02]  /*44f0*/  SEL R11, R19, R34, !P5 ;  /* 0x00000022130b7207 */ /* 0x000fe40006800000 */
[----:B------:R-:W-:Y:S01]  /*4500*/  SHF.R.U32.HI R36, RZ, R17, R36 ;  /* 0x00000011ff247219 */ /* 0x000fe20000011624 */
[----:B------:R-:W-:Y:S01]  /*4510*/  IMAD.HI.U32 R38, R3, R4, RZ ;  /* 0x0000000403267227 */ /* 0x000fe200078e00ff */
[----:B------:R-:W-:Y:S03]  /*4520*/  SHF.R.U32.HI R31, RZ, R18, R31 ;  /* 0x00000012ff1f7219 */ /* 0x000fe6000001161f */
[----:B------:R-:W-:Y:S01]  /*4530*/  IMAD.HI.U32 R34, R11, R4, RZ ;  /* 0x000000040b227227 */ /* 0x000fe200078e00ff */
[----:B------:R-:W-:Y:S02]  /*4540*/  @P2 SHF.R.U32.HI R3, RZ, R5, R38 ;  /* 0x00000005ff032219 */ /* 0x000fe40000011626 */
[----:B------:R-:W-:Y:S02]  /*4550*/  SEL R9, R8, R31, !P0 ;  /* 0x0000001f08097207 */ /* 0x000fe40004000000 */
[----:B------:R-:W-:Y:S01]  /*4560*/  @P2 SHF.R.U32.HI R11, RZ, R5, R34 ;  /* 0x00000005ff0b2219 */ /* 0x000fe20000011622 */
[C---:B------:R-:W-:Y:S01]  /*4570*/  IMAD R10, R72.reuse, R3, RZ ;  /* 0x00000003480a7224 */ /* 0x040fe200078e02ff */
[----:B------:R-:W-:Y:S01]  /*4580*/  SEL R3, R13, R36, !P5 ;  /* 0x000000240d037207 */ /* 0x000fe20006800000 */
[C---:B------:R-:W-:Y:S03]  /*4590*/  IMAD.HI.U32 R14, R9.reuse, R4, RZ ;  /* 0x00000004090e7227 */ /* 0x040fe600078e00ff */
[----:B------:R-:W-:Y:S01]  /*45a0*/  ISETP.GE.AND P0, PT, R9, R10, PT ;  /* 0x0000000a0900720c */ /* 0x000fe20003f06270 */
[C---:B------:R-:W-:Y:S01]  /*45b0*/  IMAD R12, R72.reuse, R11, RZ ;  /* 0x0000000b480c7224 */ /* 0x040fe200078e02ff */
[-C--:B------:R-:W-:Y:S04]  /*45c0*/  SHF.R.U32.HI R14, RZ, R5.reuse, R14 ;  /* 0x00000005ff0e7219 */ /* 0x080fe8000001160e */
[----:B------:R-:W-:Y:S02]  /*45d0*/  ISETP.GE.OR P0, PT, R3, R12, P0 ;  /* 0x0000000c0300720c */ /* 0x000fe40000706670 */
[----:B------:R-:W-:Y:S05]  /*45e0*/  SEL R15, R9, R14, !P2 ;  /* 0x0000000e090f7207 */ /* 0x000fea0005000000 */
[----:B------:R-:W-:Y:S04]  /*45f0*/  IMAD.MOV R14, RZ, RZ, -R15 ;  /* 0x000000ffff0e7224 */ /* 0x000fe800078e0a0f */
[----:B------:R-:W-:Y:S02]  /*4600*/  IMAD R14, R72, R14, R9 ;  /* 0x0000000e480e7224 */ /* 0x000fe400078e0209 */
[C---:B------:R-:W-:Y:S05]  /*4610*/  @!P0 IMAD.HI.U32 R10, R3.reuse, R4, RZ ;  /* 0x00000004030a8227 */ /* 0x040fea00078e00ff */
[----:B------:R-:W-:Y:S04]  /*4620*/  @!P0 SHF.R.U32.HI R10, RZ, R5, R10 ;  /* 0x00000005ff0a8219 */ /* 0x000fe8000001160a */
[----:B------:R-:W-:Y:S01]  /*4630*/  @!P0 SEL R0, R3, R10, !P2 ;  /* 0x0000000a03008207 */ /* 0x000fe20005000000 */
[----:B------:R-:W-:Y:S03]  /*4640*/  IMAD.MOV R10, RZ, RZ, -R3 ;  /* 0x000000ffff0a7224 */ /* 0x000fe600078e0a03 */
[----:B------:R-:W-:Y:S01]  /*4650*/  @!P0 IADD3 R15, PT, PT, R15, -R0, RZ ;  /* 0x800000000f0f8210 */ /* 0x000fe20007ffe0ff */
[----:B------:R-:W-:Y:S01]  /*4660*/  @!P0 IMAD R0, R11, R14, R0 ;  /* 0x0000000e0b008224 */ /* 0x000fe200078e0200 */
[----:B------:R-:W-:Y:S01]  /*4670*/  IADD3 R11, PT, PT, -R9, RZ, RZ ;  /* 0x000000ff090b7210 */ /* 0x000fe20007ffe1ff */
[----:B------:R-:W-:Y:S02]  /*4680*/  IMAD R13, R2, R10, R13 ;  /* 0x0000000a020d7224 */ /* 0x000fe400078e020d */
[----:B------:R-:W-:Y:S02]  /*4690*/  @!P0 IMAD R9, R15, R72, R3 ;  /* 0x000000480f098224 */ /* 0x000fe400078e0203 */
[----:B------:R-:W-:Y:S02]  /*46a0*/  @!P0 IMAD.MOV.U32 R3, RZ, RZ, R0 ;  /* 0x000000ffff038224 */ /* 0x000fe400078e0000 */
[----:B------:R-:W-:Y:S02]  /*46b0*/  IMAD R8, R6, R11, R8 ;  /* 0x0000000b06087224 */ /* 0x000fe400078e0208 */
[----:B------:R-:W-:Y:S02]  /*46c0*/  IMAD R13, R3, R2, R13 ;  /* 0x00000002030d7224 */ /* 0x000fe400078e020d */
[----:B------:R-:W-:Y:S02]  /*46d0*/  IMAD R8, R9, R6, R8 ;  /* 0x0000000609087224 */ /* 0x000fe400078e0208 */
.L_x_83:
[----:B------:R-:W-:Y:S05]  /*46e0*/  BRA.U UP1, `(.L_x_84) ;  /* 0x0000000101107547 */ /* 0x000fea000b800000 */
[----:B------:R-:W-:Y:S04]  /*46f0*/  MOV R0, UR13 ;  /* 0x0000000d00007c02 */ /* 0x000fe80008000f00 */
[----:B------:R-:W-:Y:S04]  /*4700*/  SHF.L.U32 R3, R0, 0x1f, RZ ;  /* 0x0000001f00037819 */ /* 0x000fe800000006ff */
[----:B------:R-:W1:Y:S02]  /*4710*/  SYNCS.PHASECHK.TRANS64.TRYWAIT P0, [UR6+0x128], R3 ;  /* 0x00012803ff0075a7 */ /* 0x000e640008001106 */
[----:B-1----:R-:W-:Y:S05]  /*4720*/  @!P0 BRA `(.L_x_85) ;  /* 0x0000003400c48947 */ /* 0x002fea0003800000 */
.L_x_84:
[----:B------:R-:W-:Y:S05]  /*4730*/  BRA.U !UP3, `(.L_x_86) ;  /* 0x000000010b347547 */ /* 0x000fea000b800000 */
[----:B------:R-:W-:Y:S01]  /*4740*/  UPLOP3.LUT UP0, UPT, UPT, UPT, UP2, 0x80, 0x8 ;  /* 0x000000000008789c */ /* 0x000fe20003f0f020 */
[----:B-1----:R-:W-:Y:S02]  /*4750*/  HFMA2 R0, -RZ, RZ, 0, 5.9604644775390625e-08 ;  /* 0x00000001ff007431 */ /* 0x002fe400000001ff */
[----:B------:R-:W-:Y:S03]  /*4760*/  IMAD.MOV.U32 R168, RZ, RZ, 0x1 ;  /* 0x00000001ffa87424 */ /* 0x000fe600078e00ff */
[----:B------:R-:W-:Y:S05]  /*4770*/  PLOP3.LUT P0, PT, PT, PT, UP0, 0x80, 0x8 ;  /* 0x000000000008781c */ /* 0x000fea0003f0f008 */
[----:B------:R-:W1:Y:S01]  /*4780*/  @UP0 LDCU.64 UR8, c[0x0][0x888] ;  /* 0x00011100ff0807ac */ /* 0x000e620008000a00 */
[----:B------:R-:W-:Y:S07]  /*4790*/  @UP0 UIMAD UR7, UR36, UR4, URZ ;  /* 0x00000004240702a4 */ /* 0x000fee000f8e02ff */
[----:B------:R-:W-:Y:S01]  /*47a0*/  @!P0 PRMT R168, R0, 0x7610, R168 ;  /* 0x0000761000a88816 */ /* 0x000fe200000000a8 */
[----:B-1----:R-:W-:Y:S03]  /*47b0*/  @UP0 UIMAD.WIDE UR8, UR7, 0x4, UR8 ;  /* 0x00000004070808a5 */ /* 0x002fe6000f8e0208 */
[----:B------:R-:W1:Y:S03]  /*47c0*/  @!UP0 LDCU UR7, c[0x0][0x880] ;  /* 0x00011000ff0787ac */ /* 0x000e660008000800 */
[----:B------:R-:W-:Y:S01]  /*47d0*/  IMAD.U32 R10, RZ, RZ, UR8 ;  /* 0x00000008ff0a7e24 */ /* 0x000fe2000f8e00ff */
[----:B------:R-:W-:Y:S05]  /*47e0*/  MOV R11, UR9 ;  /* 0x00000009000b7c02 */ /* 0x000fea0008000f00 */
[----:B-----5:R3:W5:Y:S02]  /*47f0*/  @P0 LDG.E R80, desc[UR40][R10.64] ;  /* 0x000000280a500981 */ /* 0x020764000c1e1900 */
[----:B-1-3--:R-:W-:Y:S07]  /*4800*/  @!P0 IMAD.U32 R80, RZ, RZ, UR7 ;  /* 0x00000007ff508e24 */ /* 0x00afee000f8e00ff */
.L_x_86:
[----:B-----5:R-:W-:Y:S01]  /*4810*/  @!P4 ISETP.EQ.AND P5, PT, R80, RZ, PT ;  /* 0x000000ff5000c20c */ /* 0x020fe20003fa2270 */
[----:B------:R-:W-:Y:S01]  /*4820*/  @!UPT UIADD3 URZ, UPT, UPT, URZ, URZ, URZ ;  /* 0x000000fffffff290 */ /* 0x000fe2000fffe0ff */
[----:B------:R-:W-:Y:S11]  /*4830*/  @!P4 BRA `(.L_x_87) ;  /* 0x000000000014c947 */ /* 0x000ff60003800000 */
[----:B------:R-:W-:Y:S02]  /*4840*/  LOP3.LUT P0, RZ, R168, 0xff, RZ, 0xc0, !PT ;  /* 0x000000ffa8ff7812 */ /* 0x000fe4000780c0ff */
[----:B------:R-:W-:Y:S04]  /*4850*/  PLOP3.LUT P5, PT, PT, PT, UP0, 0x80, 0x8 ;  /* 0x000000000008781c */ /* 0x000fe80003faf008 */
[----:B------:R-:W-:Y:S07]  /*4860*/  PLOP3.LUT P5, PT, P5, PT, PT, 0x8, 0x80 ;  /* 0x000000000080781c */ /* 0x000fee0002fae170 */
[----:B------:R-:W-:Y:S11]  /*4870*/  @P0 ISETP.EQ.AND P5, PT, R80, RZ, PT ;  /* 0x000000ff5000020c */ /* 0x000ff60003fa2270 */
[----:B------:R-:W-:Y:S02]  /*4880*/  @!UPT UIADD3 URZ, UPT, UPT, URZ, URZ, URZ ;  /* 0x000000fffffff290 */ /* 0x000fe4000fffe0ff */
.L_x_87:
[----:B------:R-:W3:Y:S01]  /*4890*/  SYNCS.PHASECHK.TRANS64.TRYWAIT P4, [UR6+0x118], R26 ;  /* 0x0001181aff0075a7 */ /* 0x000ee20008081106 */
[----:B------:R-:W-:Y:S01]  /*48a0*/  @P3 SHF.R.U32.HI R27, RZ, 0x10, R21 ;  /* 0x00000010ff1b3819 */ /* 0x000fe20000011615 */
[----:B------:R-:W-:Y:S01]  /*48b0*/  VIADD R29, R29, 0x1 ;  /* 0x000000011d1d7836 */ /* 0x000fe20000000000 */
[----:B------:R-:W5:Y:S08]  /*48c0*/  LDC.64 R14, c[0x0][0xb10] ;  /* 0x0002c400ff0e7b82 */ /* 0x000f700000000a00 */
[----:B------:R-:W2:Y:S08]  /*48d0*/  LDC.64 R10, c[0x0][0xb18] ;  /* 0x0002c600ff0a7b82 */ /* 0x000eb00000000a00 */
[----:B-1----:R-:W1:Y:S08]  /*48e0*/  @!P1 LDC R0, c[0x0][0xb20] ;  /* 0x0002c800ff009b82 */ /* 0x002e700000000800 */
[----:B------:R-:W4:Y:S01]  /*48f0*/  @!P1 LDC R3, c[0x0][0xb0c] ;  /* 0x0002c300ff039b82 */ /* 0x000f220000000800 */
[----:B-----5:R-:W-:Y:S05]  /*4900*/  @!P1 IMAD.HI.U32 R14, R13, R14, RZ ;  /* 0x0000000e0d0e9227 */ /* 0x020fea00078e00ff */
[----:B------:R-:W-:Y:S01]  /*4910*/  @!P1 SHF.R.U32.HI R14, RZ, R15, R14 ;  /* 0x0000000fff0e9219 */ /* 0x000fe2000001160e */
[----:B--2---:R-:W-:Y:S01]  /*4920*/  @!P1 IMAD.HI.U32 R11, R8, R11, RZ ;  /* 0x0000000b080b9227 */ /* 0x004fe200078e00ff */
[----:B------:R-:W-:Y:S04]  /*4930*/  @!P1 ISETP.NE.AND P0, PT, R10, 0x1, PT ;  /* 0x000000010a00980c */ /* 0x000fe80003f05270 */
[----:B-1----:R-:W-:Y:S02]  /*4940*/  @!P1 SHF.R.U32.HI R9, RZ, R0, R11 ;  /* 0x00000000ff099219 */ /* 0x002fe4000001160b */
[----:B----4-:R-:W-:Y:S02]  /*4950*/  @!P1 ISETP.NE.AND P2, PT, R3, 0x1, PT ;  /* 0x000000010300980c */ /* 0x010fe40003f45270 */
[----:B------:R-:W-:Y:S02]  /*4960*/  @!P1 SEL R9, R8, R9, !P0 ;  /* 0x0000000908099207 */ /* 0x000fe40004000000 */
[----:B------:R-:W-:Y:S02]  /*4970*/  ELECT P0, URZ, PT ;  /* 0x0000000000ff782f */ /* 0x000fe40003800000 */
[----:B------:R-:W-:Y:S05]  /*4980*/  @!P1 SEL R14, R13, R14, !P2 ;  /* 0x0000000e0d0e9207 */ /* 0x000fea0005000000 */
[----:B------:R-:W-:Y:S02]  /*4990*/  @!P1 IMAD.IADD R0, R9, 0x1, -R14 ;  /* 0x0000000109009824 */ /* 0x000fe400078e0a0e */
[----:B------:R-:W-:Y:S02]  /*49a0*/  @!P1 IMAD.IADD R9, R14, 0x1, -R9 ;  /* 0x000000010e099824 */ /* 0x000fe400078e0a09 */
[----:B------:R-:W-:Y:S02]  /*49b0*/  @!P1 IMAD R13, R0, R3, R13 ;  /* 0x00000003000d9224 */ /* 0x000fe400078e020d */
[----:B------:R-:W-:Y:S01]  /*49c0*/  @!P1 IMAD R8, R9, R10, R8 ;  /* 0x0000000a09089224 */ /* 0x000fe200078e0208 */
[----:B---3--:R-:W-:Y:S06]  /*49d0*/  @!P4 BRA `(.L_x_88) ;  /* 0x000000340030c947 */ /* 0x008fec0003800000 */
.L_x_165:
[----:B------:R-:W-:Y:S01]  /*49e0*/  PLOP3.LUT P5, PT, P5, P0, PT, 0xf2, 0x2f ;  /* 0x00000000002f781c */ /* 0x000fe20002fa1e72 */
[----:B------:R-:W-:Y:S01]  /*49f0*/  UMOV UR14, 0x0 ;  /* 0x00000000000e7882 */ /* 0x000fe20000000000 */
[----:B------:R-:W-:Y:S01]  /*4a00*/  LOP3.LUT R30, R30, 0x1, RZ, 0x3c, !PT ;  /* 0x000000011e1e7812 */ /* 0x000fe200078e3cff */
[----:B------:R-:W-:Y:S01]  /*4a10*/  UMOV UR15, 0x10000000 ;  /* 0x10000000000f7882 */ /* 0x000fe20000000000 */
[----:B------:R-:W-:Y:S01]  /*4a20*/  UMOV UR12, UR36 ;  /* 0x00000024000c7c82 */ /* 0x000fe20008000000 */
[----:B------:R-:W-:Y:S08]  /*4a30*/  @P3 R2UR UR36, R27 ;  /* 0x000000001b2432ca */ /* 0x000ff000000e0000 */
[----:B-1----:R-:W-:Y:S01]  /*4a40*/  @!P5 IADD3 R3, P0, PT, R32, 0x580, RZ ;  /* 0x000005802003d810 */ /* 0x002fe20007f1e0ff */
[----:B------:R-:W-:Y:S01]  /*4a50*/  @!P5 IMAD.SHL.U32 R165, R165, 0x40, RZ ;  /* 0x00000040a5a5d824 */ /* 0x000fe200078e00ff */
[----:B------:R-:W-:Y:S01]  /*4a60*/  VOTEU.ALL UP1, P5 ;  /* 0x0000000000ff7886 */ /* 0x000fe20002820000 */
[----:B------:R-:W-:Y:S01]  /*4a70*/  @!P5 IMAD.SHL.U32 R167, R167, 0x80, RZ ;  /* 0x00000080a7a7d824 */ /* 0x000fe200078e00ff */
[----:B------:R-:W-:Y:S01]  /*4a80*/  @!P5 R2UR UR8, R3 ;  /* 0x000000000308d2ca */ /* 0x000fe200000e0000 */
[----:B------:R-:W-:Y:S01]  /*4a90*/  @!P5 IMAD.X R0, RZ, RZ, R33, P0 ;  /* 0x000000ffff00d224 */ /* 0x000fe200000e0621 */
[----:B------:R-:W-:Y:S01]  /*4aa0*/  @!P5 R2UR UR10, R165 ;  /* 0x00000000a50ad2ca */ /* 0x000fe200000e0000 */
[----:B------:R-:W-:Y:S01]  /*4ab0*/  @!UP1 UIADD3 UR9, UPT, UPT, UR6, 0x110, URZ ;  /* 0x0000011006099890 */ /* 0x000fe2000fffe0ff */
[----:B------:R-:W-:Y:S01]  /*4ac0*/  @!P5 R2UR UR11, R167 ;  /* 0x00000000a70bd2ca */ /* 0x000fe200000e0000 */
[----:B------:R-:W-:Y:S01]  /*4ad0*/  IMAD.IADD R165, R8, 0x1, R164 ;  /* 0x0000000108a57824 */ /* 0x000fe200078e02a4 */
[----:B------:R-:W-:Y:S01]  /*4ae0*/  @!P5 R2UR UR7, R0 ;  /* 0x000000000007d2ca */ /* 0x000fe200000e0000 */
[----:B------:R-:W-:Y:S01]  /*4af0*/  IMAD.IADD R167, R13, 0x1, R166 ;  /* 0x000000010da77824 */ /* 0x000fe200078e02a6 */
[C---:B------:R-:W-:Y:S04]  /*4b00*/  ISETP.NE.AND P0, PT, R29.reuse, 0x2, PT ;  /* 0x000000021d00780c */ /* 0x040fe80003f05270 */
[----:B------:R-:W-:Y:S01]  /*4b10*/  SEL R3, RZ, 0x1, P0 ;  /* 0x00000001ff037807 */ /* 0x000fe20000000000 */
[----:B------:R-:W-:Y:S01]  /*4b20*/  IMAD.U32 R10, RZ, RZ, UR8 ;  /* 0x00000008ff0a7e24 */ /* 0x000fe2000f8e00ff */
[----:B------:R-:W-:Y:S01]  /*4b30*/  @!UP1 UIADD3 UR8, UPT, UPT, UR6, 0x200, URZ ;  /* 0x0000020006089890 */ /* 0x000fe2000fffe0ff */
[----:B------:R-:W-:Y:S01]  /*4b40*/  SEL R29, R29, RZ, P0 ;  /* 0x000000ff1d1d7207 */ /* 0x000fe20000000000 */
[----:B------:R-:W-:Y:S01]  /*4b50*/  VOTEU.ALL UP1, P5 ;  /* 0x0000000000ff7886 */ /* 0x000fe20002820000 */
[----:B------:R-:W-:Y:S02]  /*4b60*/  LOP3.LUT R28, R28, R3, RZ, 0x3c, !PT ;  /* 0x000000031c1c7212 */ /* 0x000fe400078e3cff */
[----:B------:R-:W-:Y:S01]  /*4b70*/  IMAD.U32 R11, RZ, RZ, UR7 ;  /* 0x00000007ff0b7e24 */ /* 0x000fe2000f8e00ff */
[----:B------:R-:W-:Y:S04]  /*4b80*/  @!P5 R2UR UR16, R10 ;  /* 0x000000000a10d2ca */ /* 0x000fe800000e0000 */
[----:B------:R-:W-:Y:S11]  /*4b90*/  @!P5 R2UR UR17, R11 ;  /* 0x000000000b11d2ca */ /* 0x000ff600000e0000 */
[----:B------:R-:W-:Y:S02]  /*4ba0*/  @!UPT UIADD3 URZ, UPT, UPT, URZ, URZ, URZ ;  /* 0x000000fffffff290 */ /* 0x000fe4000fffe0ff */
[----:B------:R3:W-:Y:S01]  /*4bb0*/  @!UP1 UTMALDG.3D [UR8], [UR16], desc[UR14] ;  /* 0x00000e08100095b4 */ /* 0x0007e20008011000 */
[----:B------:R3:W-:Y:S01]  /*4bc0*/  @!P5 SYNCS.ARRIVE.TRANS64.RED.A0TR RZ, [UR6+0x110], R25 ;  /* 0x00011019ffffd9a7 */ /* 0x0007e20008300406 */
[----:B------:R-:W-:Y:S01]  /*4bd0*/  UPLOP3.LUT UP1, UPT, UPT, UPT, UPT, 0x80, 0x8 ;  /* 0x000000000008789c */ /* 0x000fe20003f2f070 */
[----:B------:R-:W-:Y:S01]  /*4be0*/  SYNCS.ARRIVE.TRANS64.RED.A1T0 RZ, [UR37], RZ ;  /* 0x000000ffffff79a7 */ /* 0x000fe20008100425 */
[----:B------:R-:W-:Y:S09]  /*4bf0*/  @P3 BRA `(.L_x_89) ;  /* 0xfffffff400b43947 */ /* 0x000ff2000383ffff */
[----:B------:R-:W-:Y:S07]  /*4c00*/  MOV R0, UR6 ;  /* 0x0000000600007c02 */ /* 0x000fee0008000f00 */
.L_x_90:
[----:B-1----:R-:W-:-:S04]  /*4c10*/  SHF.L.U32 R3, R30, 0x1f, RZ ;  /* 0x0000001f1e037819 */ /* 0x002fc800000006ff */
[----:B------:R1:W2:Y:S03]  /*4c20*/  SYNCS.PHASECHK.TRANS64.TRYWAIT P0, [R0+URZ+0x118], R3 ;  /* 0x00011803000075a7 */ /* 0x0002a600080011ff */
[----:B--2---:R-:W-:Y:S05]  /*4c30*/  @!P0 NANOSLEEP.SYNCS 0x989680 ;  /* 0x009896800000895d */ /* 0x004fea0003900000 */
[----:B------:R-:W2:Y:S02]  /*4c40*/  @!P0 SYNCS.PHASECHK.TRANS64 P0, [R0+URZ+0x118], R3 ;  /* 0x00011803000085a7 */ /* 0x000ea400080010ff */
[----:B--23--:R-:W-:Y:S05]  /*4c50*/  @P0 EXIT ;  /* 0x000000000000094d */ /* 0x00cfea0003800000 */
[----:B------:R-:W-:Y:S05]  /*4c60*/  BRA `(.L_x_90) ;  /* 0xfffffffc00e87947 */ /* 0x000fea000383ffff */
.L_x_81:
[----:B------:R-:W-:-:S06]  /*4c70*/  UISETP.GE.AND UP1, UPT, UR8, 0x4, UPT ;  /* 0x000000040800788c */ /* 0x000fcc000bf26270 */
[----:B------:R-:W-:-:S13]  /*4c80*/  PLOP3.LUT P0, PT, PT, PT, UP1, 0x80, 0x8 ;  /* 0x000000000008781c */ /* 0x000fda0003f0f018 */
[----:B------:R-:W-:Y:S05]  /*4c90*/  @!P0 EXIT ;  /* 0x000000000000894d */ /* 0x000fea0003800000 */
[----:B------:R-:W-:Y:S01]  /*4ca0*/  BAR.SYNC.DEFER_BLOCKING 0x6, 0xa0 ;  /* 0x0182800000007b1d */ /* 0x000fe20000010000 */
[C---:B------:R-:W-:Y:S01]  /*4cb0*/  IMAD.SHL.U32 R180, R176.reuse, 0x40, RZ ;  /* 0x00000040b0b47824 */ /* 0x040fe200078e00ff */
[C---:B------:R-:W-:Y:S01]  /*4cc0*/  R2P PR, R176.reuse, 0x6 ;  /* 0x00000006b0007804 */ /* 0x040fe20000000000 */
[C---:B------:R-:W-:Y:S01]  /*4cd0*/  IMAD.SHL.U32 R2, R176.reuse, 0x8, RZ ;  /* 0x00000008b0027824 */ /* 0x040fe200078e00ff */
[----:B------:R-:W-:Y:S01]  /*4ce0*/  SHF.L.U32 R79, R176, 0x10, RZ ;  /* 0x00000010b04f7819 */ /* 0x000fe200000006ff */
[----:B------:R-:W-:Y:S01]  /*4cf0*/  IMAD.MOV.U32 R179, RZ, RZ, 0x10 ;  /* 0x00000010ffb37424 */ /* 0x000fe200078e00ff */
[----:B------:R-:W-:Y:S01]  /*4d00*/  UMOV UR43, 0x400 ;  /* 0x00000400002b7882 */ /* 0x000fe20000000000 */
[----:B------:R-:W-:Y:S01]  /*4d10*/  LOP3.LUT R3, R180, 0x180, RZ, 0xc0, !PT ;  /* 0x00000180b4037812 */ /* 0x000fe200078ec0ff */
[----:B------:R-:W-:Y:S01]  /*4d20*/  ULEA UR43, UR37, UR43, 0x18 ;  /* 0x0000002b252b7291 */ /* 0x000fe2000f8ec0ff */
[----:B------:R-:W1:Y:S01]  /*4d30*/  LDC R171, c[0x0][0x370] ;  /* 0x0000dc00ffab7b82 */ /* 0x000e620000000800 */
[----:B------:R-:W-:Y:S01]  /*4d40*/  SEL R179, R179, 0xfffffff0, !P1 ;  /* 0xfffffff0b3b37807 */ /* 0x000fe20004800000 */
[----:B------:R-:W-:Y:S01]  /*4d50*/  HFMA2 R183, -RZ, RZ, 0, 0 ;  /* 0x00000000ffb77431 */ /* 0x000fe200000001ff */
[----:B------:R-:W-:Y:S01]  /*4d60*/  LOP3.LUT R3, R3, 0x30, R2, 0xf8, !PT ;  /* 0x0000003003037812 */ /* 0x000fe200078ef802 */
[----:B------:R-:W-:Y:S01]  /*4d70*/  UIADD3 UR4, UPT, UPT, UR43, 0x2200, URZ ;  /* 0x000022002b047890 */ /* 0x000fe2000fffe0ff */
[----:B------:R-:W-:Y:S01]  /*4d80*/  LOP3.LUT R79, R79, 0x600000, RZ, 0xc0, !PT ;  /* 0x006000004f4f7812 */ /* 0x000fe200078ec0ff */
[----:B------:R-:W-:Y:S01]  /*4d90*/  IMAD.MOV.U32 R76, RZ, RZ, RZ ;  /* 0x000000ffff4c7224 */ /* 0x000fe200078e00ff */
[----:B------:R-:W-:Y:S01]  /*4da0*/  LOP3.LUT R180, R3, 0x1e40, R180, 0xf8, !PT ;  /* 0x00001e4003b47812 */ /* 0x000fe200078ef8b4 */
[----:B------:R-:W2:Y:S01]  /*4db0*/  LDC R74, c[0x0][0xb0c] ;  /* 0x0002c300ff4a7b82 */ /* 0x000ea20000000800 */
[----:B------:R-:W-:Y:S01]  /*4dc0*/  IMAD.MOV.U32 R3, RZ, RZ, 0x20 ;  /* 0x00000020ff037424 */ /* 0x000fe200078e00ff */
[----:B------:R-:W-:Y:S01]  /*4dd0*/  CS2R R184, SRZ ;  /* 0x0000000000b87805 */ /* 0x000fe2000001ff00 */
[----:B------:R-:W-:Y:S01]  /*4de0*/  IMAD.MOV.U32 R188, RZ, RZ, RZ ;  /* 0x000000ffffbc7224 */ /* 0x000fe200078e00ff */
[----:B------:R-:W4:Y:S01]  /*4df0*/  LDCU.64 UR46, c[0x0][0x348] ;  /* 0x00006900ff2e77ac */ /* 0x000f220008000a00 */
[----:B------:R-:W-:Y:S01]  /*4e00*/  VIADD R2, R180, UR43 ;  /* 0x0000002bb4027c36 */ /* 0x000fe20008000000 */
[----:B------:R-:W-:Y:S01]  /*4e10*/  SEL R3, R3, 0xffffffe0, !P2 ;  /* 0xffffffe003037807 */ /* 0x000fe20005000000 */
[----:B------:R-:W3:Y:S01]  /*4e20*/  LDS R0, [UR43+0x1e0] ;  /* 0x0001e02bff007984 */ /* 0x000ee20008000800 */
[----:B------:R-:W1:Y:S01]  /*4e30*/  LDC R169, c[0x0][0xb20] ;  /* 0x0002c800ffa97b82 */ /* 0x000e620000000800 */
[----:B------:R-:W-:Y:S01]  /*4e40*/  IMAD.U32 R186, RZ, RZ, UR4 ;  /* 0x00000004ffba7e24 */ /* 0x000fe2000f8e00ff */
[----:B------:R-:W-:Y:S01]  /*4e50*/  SHF.R.U32.HI R4, RZ, 0x4, R3 ;  /* 0x00000004ff047819 */ /* 0x000fe20000011603 */
[--C-:B------:R-:W-:Y:S01]  /*4e60*/  IMAD.IADD R178, R3, 0x1, R2.reuse ;  /* 0x0000000103b27824 */ /* 0x100fe200078e0202 */
[----:B------:R-:W1:Y:S02]  /*4e70*/  LDCU.64 UR38, c[0x0][0x888] ;  /* 0x00011100ff2677ac */ /* 0x000e640008000a00 */
[C---:B------:R-:W-:Y:S01]  /*4e80*/  LEA.HI R177, R179.reuse, R4, RZ, 0x1c ;  /* 0x00000004b3b17211 */ /* 0x040fe200078fe0ff */
[----:B------:R-:W-:Y:S01]  /*4e90*/  IMAD.IADD R179, R179, 0x1, R2 ;  /* 0x00000001b3b37824 */ /* 0x000fe200078e0202 */
[----:B------:R-:W1:Y:S01]  /*4ea0*/  LDC R73, c[0x0][0xb30] ;  /* 0x0002cc00ff497b82 */ /* 0x000e620000000800 */
[----:B------:R-:W-:Y:S01]  /*4eb0*/  UIADD3 UR42, UPT, UPT, UR43, 0x200, URZ ;  /* 0x000002002b2a7890 */ /* 0x000fe2000fffe0ff */
[----:B------:R-:W-:-:S06]  /*4ec0*/  LEA R177, R177, R2, 0x4 ;  /* 0x00000002b1b17211 */ /* 0x000fcc00078e20ff */
[----:B------:R-:W1:Y:S08]  /*4ed0*/  LDC.64 R158, c[0x0][0xb10] ;  /* 0x0002c400ff9e7b82 */ /* 0x000e700000000a00 */
[----:B------:R-:W1:Y:S08]  /*4ee0*/  LDC.64 R70, c[0x0][0xb18] ;  /* 0x0002c600ff467b82 */ /* 0x000e700000000a00 */
[----:B------:R-:W1:Y:S01]  /*4ef0*/  LDC.64 R154, c[0x0][0x888] ;  /* 0x00022200ff9a7b82 */ /* 0x000e620000000a00 */
[----:B---3--:R-:W-:-:S07]  /*4f00*/  IMAD.IADD R79, R0, 0x1, R79 ;  /* 0x00000001004f7824 */ /* 0x008fce00078e024f */
[----:B------:R-:W3:Y:S08]  /*4f10*/  LDC.64 R68, c[0x0][0xb28] ;  /* 0x0002ca00ff447b82 */ /* 0x000ef00000000a00 */
[----:B------:R-:W1:Y:S08]  /*4f20*/  LDC.64 R156, c[0x0][0x890] ;  /* 0x00022400ff9c7b82 */ /* 0x000e700000000a00 */
[----:B------:R-:W1:Y:S08]  /*4f30*/  LDC.64 R152, c[0x0][0x8b0] ;  /* 0x00022c00ff987b82 */ /* 0x000e700000000a00 */
[----:B------:R-:W1:Y:S08]  /*4f40*/  LDC.64 R146, c[0x0][0x8a8] ;  /* 0x00022a00ff927b82 */ /* 0x000e700000000a00 */
[----:B--2-4-:R-:W1:Y:S02]  /*4f50*/  LDC R170, c[0x0][0x374] ;  /* 0x0000dd00ffaa7b82 */ /* 0x014e640000000800 */
.L_x_108:
[----:B------:R-:W-:Y:S02]  /*4f60*/  LEA R0, R188, UR43, 0x3 ;  /* 0x0000002bbc007c11 */ /* 0x000fe4000f8e18ff */
[----:B------:R-:W-:Y:S02]  /*4f70*/  SHF.L.U32 R3, R184, 0x1f, RZ ;  /* 0x0000001fb8037819 */ /* 0x000fe400000006ff */
[----:B------:R-:W-:Y:S02]  /*4f80*/  LEA R16, R188, UR43, 0x4 ;  /* 0x0000002bbc107c11 */ /* 0x000fe4000f8e20ff */
[----:B--2---:R-:W2:Y:S02]  /*4f90*/  SYNCS.PHASECHK.TRANS64.TRYWAIT P0, [R0+URZ+0x130], R3 ;  /* 0x00013003000075a7 */ /* 0x004ea400080011ff */
[----:B-12---:R-:W-:Y:S05]  /*4fa0*/  @!P0 BRA `(.L_x_91) ;  /* 0x0000002c00d48947 */ /* 0x006fea0003800000 */
.L_x_166:
[----:B------:R-:W4:Y:S01]  /*4fb0*/  LDC.64 R12, c[0x0][0xb10] ;  /* 0x0002c400ff0c7b82 */ /* 0x000f220000000a00 */
[----:B------:R-:W3:Y:S01]  /*4fc0*/  LDS.128 R16, [R16+0x1c0] ;  /* 0x0001c00010107984 */ /* 0x000ee20000000c00 */
[----:B-1----:R-:W-:Y:S01]  /*4fd0*/  ISETP.NE.AND P1, PT, R73, 0x1, PT ;  /* 0x000000014900780c */ /* 0x002fe20003f25270 */
[----:B--2---:R-:W-:Y:S01]  /*4fe0*/  VIADD R0, R0, 0x140 ;  /* 0x0000014000007836 */ /* 0x004fe20000000000 */
[----:B------:R-:W-:Y:S04]  /*4ff0*/  ISETP.GE.AND P0, PT, R72, 0x1, PT ;  /* 0x000000014800780c */ /* 0x000fe80003f06270 */
[----:B------:R-:W1:Y:S01]  /*5000*/  LDC.64 R10, c[0x0][0xb18] ;  /* 0x0002c600ff0a7b82 */ /* 0x000e620000000a00 */
[----:B------:R-:W-:Y:S01]  /*5010*/  PRMT R0, RZ, 0x654, R0 ;  /* 0x00000654ff007816 */ /* 0x000fe20000000000 */
[----:B------:R-:W-:Y:S01]  /*5020*/  @!PT LDS RZ, [RZ] ;  /* 0x00000000fffff984 */ /* 0x000fe20000000800 */
[----:B------:R-:W-:Y:S01]  /*5030*/  @!PT LDS RZ, [RZ] ;  /* 0x00000000fffff984 */ /* 0x000fe20000000800 */
[----:B------:R-:W-:Y:S01]  /*5040*/  @!PT LDS RZ, [RZ] ;  /* 0x00000000fffff984 */ /* 0x000fe20000000800 */
[----:B------:R-:W-:Y:S01]  /*5050*/  @!PT LDS RZ, [RZ] ;  /* 0x00000000fffff984 */ /* 0x000fe20000000800 */
[----:B------:R2:W-:Y:S06]  /*5060*/  MEMBAR.ALL.CTA ;  /* 0x0000000000007992 */ /* 0x0005ec0000008000 */
[----:B--2---:R-:W2:Y:S01]  /*5070*/  FENCE.VIEW.ASYNC.S ;  /* 0x00000000000073c6 */ /* 0x004ea20000000000 */
[----:B------:R-:W1:Y:S08]  /*5080*/  @!P1 LDC R14, c[0x0][0xb20] ;  /* 0x0002c800ff0e9b82 */ /* 0x000e700000000800 */
[----:B------:R-:W1:Y:S01]  /*5090*/  @!P1 LDC R9, c[0x0][0xb0c] ;  /* 0x0002c300ff099b82 */ /* 0x000e620000000800 */
[----:B--2---:R2:W-:Y:S01]  /*50a0*/  SYNCS.ARRIVE.TRANS64.RED.A1T0 RZ, [R0+URZ], RZ ;  /* 0x000000ff00ff79a7 */ /* 0x0045e200081004ff */
[----:B---3--:R-:W-:Y:S04]  /*50b0*/  LOP3.LUT P4, RZ, R18, 0x1, RZ, 0xc0, !PT ;  /* 0x0000000112ff7812 */ /* 0x008fe8000788c0ff */
[----:B------:R-:W-:Y:S09]  /*50c0*/  P2R R187, PR, RZ, 0x10 ;  /* 0x00000010ffbb7803 */ /* 0x000ff20000000000 */
[----:B------:R-:W-:Y:S02]  /*50d0*/  @P4 MOV R77, R16 ;  /* 0x00000010004d4202 */ /* 0x000fe40000000f00 */
[----:B------:R-:W-:Y:S01]  /*50e0*/  @P4 LOP3.LUT R75, R17, 0xffff, RZ, 0xc0, !PT ;  /* 0x0000ffff114b4812 */ /* 0x000fe200078ec0ff */
[----:B--2-4-:R-:W-:Y:S06]  /*50f0*/  @!P0 BRA `(.L_x_92) ;  /* 0x0000000000a48947 */ /* 0x014fec0003800000 */
[----:B------:R-:W-:Y:S01]  /*5100*/  IMAD.HI.U32 R22, R170, R71, RZ ;  /* 0x00000047aa167227 */ /* 0x000fe200078e00ff */
[----:B------:R-:W-:Y:S02]  /*5110*/  ISETP.NE.AND P0, PT, R70, 0x1, PT ;  /* 0x000000014600780c */ /* 0x000fe40003f05270 */
[----:B------:R-:W-:Y:S01]  /*5120*/  ISETP.NE.AND P2, PT, R72, 0x1, PT ;  /* 0x000000014800780c */ /* 0x000fe20003f45270 */
[-C--:B------:R-:W-:Y:S01]  /*5130*/  IMAD.HI.U32 R20, R171, R158.reuse, RZ ;  /* 0x0000009eab147227 */ /* 0x080fe200078e00ff */
[----:B------:R-:W-:Y:S02]  /*5140*/  SHF.R.U32.HI R21, RZ, R169, R22 ;  /* 0x000000a9ff157219 */ /* 0x000fe40000011616 */
[----:B------:R-:W-:Y:S01]  /*5150*/  ISETP.NE.AND P3, PT, R74, 0x1, PT ;  /* 0x000000014a00780c */ /* 0x000fe20003f65270 */
[----:B------:R-:W-:Y:S01]  /*5160*/  IMAD.HI.U32 R26, R75, R71, RZ ;  /* 0x000000474b1a7227 */ /* 0x000fe200078e00ff */
[----:B------:R-:W-:Y:S02]  /*5170*/  SHF.R.U32.HI R20, RZ, R159, R20 ;  /* 0x0000009fff147219 */ /* 0x000fe40000011614 */
[----:B------:R-:W-:Y:S01]  /*5180*/  SEL R3, R170, R21, !P0 ;  /* 0x00000015aa037207 */ /* 0x000fe20004000000 */
[----:B------:R-:W-:Y:S01]  /*5190*/  IMAD.HI.U32 R24, R77, R158, RZ ;  /* 0x0000009e4d187227 */ /* 0x000fe200078e00ff */
[----:B------:R-:W-:Y:S03]  /*51a0*/  SEL R7, R171, R20, !P3 ;  /* 0x00000014ab077207 */ /* 0x000fe60005800000 */
[-C--:B------:R-:W-:Y:S01]  /*51b0*/  IMAD.HI.U32 R20, R3, R68.reuse, RZ ;  /* 0x0000004403147227 */ /* 0x080fe200078e00ff */
[----:B------:R-:W-:Y:S03]  /*51c0*/  SHF.R.U32.HI R24, RZ, R159, R24 ;  /* 0x0000009fff187219 */ /* 0x000fe60000011618 */
[----:B------:R-:W-:Y:S01]  /*51d0*/  IMAD.HI.U32 R22, R7, R68, RZ ;  /* 0x0000004407167227 */ /* 0x000fe200078e00ff */
[----:B------:R-:W-:Y:S02]  /*51e0*/  @P2 SHF.R.U32.HI R3, RZ, R69, R20 ;  /* 0x00000045ff032219 */ /* 0x000fe40000011614 */
[----:B------:R-:W-:Y:S02]  /*51f0*/  SHF.R.U32.HI R20, RZ, R169, R26 ;  /* 0x000000a9ff147219 */ /* 0x000fe4000001161a */
[----:B------:R-:W-:Y:S01]  /*5200*/  @P2 SHF.R.U32.HI R7, RZ, R69, R22 ;  /* 0x00000045ff072219 */ /* 0x000fe20000011616 */
[C---:B------:R-:W-:Y:S01]  /*5210*/  IMAD R2, R72.reuse, R3, RZ ;  /* 0x0000000348027224 */ /* 0x040fe200078e02ff */
[----:B------:R-:W-:Y:S02]  /*5220*/  SEL R5, R75, R20, !P0 ;  /* 0x000000144b057207 */ /* 0x000fe40004000000 */
[----:B------:R-:W-:Y:S01]  /*5230*/  SEL R3, R77, R24, !P3 ;  /* 0x000000184d037207 */ /* 0x000fe20005800000 */
[----:B------:R-:W-:Y:S01]  /*5240*/  IMAD R4, R72, R7, RZ ;  /* 0x0000000748047224 */ /* 0x000fe200078e02ff */
[C---:B------:R-:W-:Y:S01]  /*5250*/  ISETP.GE.AND P0, PT, R5.reuse, R2, PT ;  /* 0x000000020500720c */ /* 0x040fe20003f06270 */
[----:B------:R-:W-:Y:S03]  /*5260*/  IMAD.HI.U32 R6, R5, R68, RZ ;  /* 0x0000004405067227 */ /* 0x000fe600078e00ff */
[----:B------:R-:W-:Y:S01]  /*5270*/  ISETP.GE.OR P0, PT, R3, R4, P0 ;  /* 0x000000040300720c */ /* 0x000fe20000706670 */
[----:B------:R-:W-:Y:S01]  /*5280*/  IMAD.MOV R4, RZ, RZ, -R3 ;  /* 0x000000ffff047224 */ /* 0x000fe200078e0a03 */
[-C--:B------:R-:W-:Y:S03]  /*5290*/  SHF.R.U32.HI R6, RZ, R69.reuse, R6 ;  /* 0x00000045ff067219 */ /* 0x080fe60000011606 */
[----:B------:R-:W-:Y:S01]  /*52a0*/  IMAD R77, R74, R4, R77 ;  /* 0x000000044a4d7224 */ /* 0x000fe200078e024d */
[----:B------:R-:W-:Y:S05]  /*52b0*/  SEL R15, R5, R6, !P2 ;  /* 0x00000006050f7207 */ /* 0x000fea0005000000 */
[----:B------:R-:W-:Y:S02]  /*52c0*/  IMAD.MOV R6, RZ, RZ, -R15 ;  /* 0x000000ffff067224 */ /* 0x000fe400078e0a0f */
[C---:B------:R-:W-:Y:S04]  /*52d0*/  @!P0 IMAD.HI.U32 R2, R3.reuse, R68, RZ ;  /* 0x0000004403028227 */ /* 0x040fe800078e00ff */
[----:B------:R-:W-:Y:S01]  /*52e0*/  IMAD R6, R72, R6, R5 ;  /* 0x0000000648067224 */ /* 0x000fe200078e0205 */
[----:B------:R-:W-:Y:S04]  /*52f0*/  @!P0 SHF.R.U32.HI R2, RZ, R69, R2 ;  /* 0x00000045ff028219 */ /* 0x000fe80000011602 */
[----:B------:R-:W-:Y:S02]  /*5300*/  @!P0 SEL R0, R3, R2, !P2 ;  /* 0x0000000203008207 */ /* 0x000fe40005000000 */
[----:B------:R-:W-:Y:S02]  /*5310*/  IADD3 R2, PT, PT, -R5, RZ, RZ ;  /* 0x000000ff05027210 */ /* 0x000fe40007ffe1ff */
[----:B------:R-:W-:Y:S01]  /*5320*/  @!P0 IADD3 R8, PT, PT, R15, -R0, RZ ;  /* 0x800000000f088210 */ /* 0x000fe20007ffe0ff */
[----:B------:R-:W-:Y:S02]  /*5330*/  @!P0 IMAD R0, R7, R6, R0 ;  /* 0x0000000607008224 */ /* 0x000fe400078e0200 */
[----:B------:R-:W-:Y:S02]  /*5340*/  IMAD R75, R70, R2, R75 ;  /* 0x00000002464b7224 */ /* 0x000fe400078e024b */
[----:B------:R-:W-:Y:S02]  /*5350*/  @!P0 IMAD R5, R8, R72, R3 ;  /* 0x0000004808058224 */ /* 0x000fe400078e0203 */
[----:B------:R-:W-:Y:S04]  /*5360*/  @!P0 IMAD.MOV.U32 R3, RZ, RZ, R0 ;  /* 0x000000ffff038224 */ /* 0x000fe800078e0000 */
[----:B------:R-:W-:Y:S02]  /*5370*/  IMAD R77, R3, R74, R77 ;  /* 0x0000004a034d7224 */ /* 0x000fe400078e024d */
[----:B------:R-:W-:Y:S07]  /*5380*/  IMAD R75, R5, R70, R75 ;  /* 0x00000046054b7224 */ /* 0x000fee00078e024b */
.L_x_92:
[----:B------:R-:W-:Y:S01]  /*5390*/  @!P1 IMAD.HI.U32 R0, R77, R12, RZ ;  /* 0x0000000c4d009227 */ /* 0x000fe200078e00ff */
[----:B-1----:R-:W-:Y:S01]  /*53a0*/  @!P1 ISETP.NE.AND P0, PT, R10, 0x1, PT ;  /* 0x000000010a00980c */ /* 0x002fe20003f05270 */
[----:B------:R-:W-:Y:S01]  /*53b0*/  ULOP3.LUT UP0, URZ, UR42, 0x1b0, URZ, 0xc0, !UPT ;  /* 0x000001b02aff7892 */ /* 0x000fe2000f80c0ff */
[----:B------:R-:W-:Y:S01]  /*53c0*/  @!P1 ISETP.NE.AND P2, PT, R9, 0x1, PT ;  /* 0x000000010900980c */ /* 0x000fe20003f45270 */
[----:B------:R-:W-:Y:S01]  /*53d0*/  @!P1 IMAD.HI.U32 R3, R75, R11, RZ ;  /* 0x0000000b4b039227 */ /* 0x000fe200078e00ff */
[----:B------:R-:W-:Y:S02]  /*53e0*/  @!P1 SHF.R.U32.HI R0, RZ, R13, R0 ;  /* 0x0000000dff009219 */ /* 0x000fe40000011600 */
[----:B------:R-:W-:Y:S01]  /*53f0*/  @P4 SHF.R.U32.HI R182, RZ, 0x10, R17 ;  /* 0x00000010ffb64819 */ /* 0x000fe20000011611 */
[----:B------:R-:W-:Y:S01]  /*5400*/  VIADD R188, R188, 0x1 ;  /* 0x00000001bcbc7836 */ /* 0x000fe20000000000 */
[----:B------:R-:W-:Y:S02]  /*5410*/  @!P1 SHF.R.U32.HI R2, RZ, R14, R3 ;  /* 0x0000000eff029219 */ /* 0x000fe40000011603 */
[----:B------:R-:W-:Y:S02]  /*5420*/  @!P1 SEL R3, R77, R0, !P2 ;  /* 0x000000004d039207 */ /* 0x000fe40005000000 */
[----:B------:R-:W-:Y:S05]  /*5430*/  @!P1 SEL R2, R75, R2, !P0 ;  /* 0x000000024b029207 */ /* 0x000fea0004000000 */
[----:B------:R-:W-:Y:S02]  /*5440*/  @!P1 IMAD.IADD R0, R2, 0x1, -R3 ;  /* 0x0000000102009824 */ /* 0x000fe400078e0a03 */
[----:B------:R-:W-:Y:S02]  /*5450*/  @!P1 IMAD.IADD R2, R3, 0x1, -R2 ;  /* 0x0000000103029824 */ /* 0x000fe400078e0a02 */
[----:B------:R-:W-:Y:S02]  /*5460*/  @!P1 IMAD R77, R0, R9, R77 ;  /* 0x00000009004d9224 */ /* 0x000fe400078e024d */
[----:B------:R-:W-:Y:S01]  /*5470*/  @!P1 IMAD R75, R2, R10, R75 ;  /* 0x0000000a024b9224 */ /* 0x000fe200078e024b */
[----:B------:R-:W-:Y:S06]  /*5480*/  BRA.U !UP0, `(.L_x_93) ;  /* 0x0000000108407547 */ /* 0x000fec000b800000 */
[----:B------:R-:W1:Y:S01]  /*5490*/  LDCU.64 UR8, c[0x4][0x80] ;  /* 0x01001000ff0877ac */ /* 0x000e620008000a00 */
[----:B------:R-:W-:Y:S01]  /*54a0*/  MOV R3, 0x0 ;  /* 0x0000000000037802 */ /* 0x000fe20000000f00 */
[----:B------:R-:W-:Y:S02]  /*54b0*/  HFMA2 R12, -RZ, RZ, 0, 5.9604644775390625e-08 ;  /* 0x00000001ff0c7431 */ /* 0x000fe400000001ff */
[----:B------:R-:W-:Y:S02]  /*54c0*/  IMAD.MOV.U32 R8, RZ, RZ, 0x70 ;  /* 0x00000070ff087424 */ /* 0x000fe400078e00ff */
[----:B------:R-:W-:Y:S01]  /*54d0*/  IMAD.MOV.U32 R13, RZ, RZ, RZ ;  /* 0x000000ffff0d7224 */ /* 0x000fe200078e00ff */
[----:B------:R-:W2:Y:S01]  /*54e0*/  LDCU.64 UR6, c[0x4][0x88] ;  /* 0x01001100ff0677ac */ /* 0x000ea20008000a00 */
[----:B------:R-:W3:Y:S01]  /*54f0*/  LDC.64 R2, c[0x4][R3] ;  /* 0x0100000003027b82 */ /* 0x000ee20000000a00 */
[----:B------:R-:W4:Y:S01]  /*5500*/  LDCU.64 UR4, c[0x4][0x8] ;  /* 0x01000100ff0477ac */ /* 0x000f220008000a00 */
[----:B-1----:R-:W-:Y:S01]  /*5510*/  MOV R5, UR9 ;  /* 0x0000000900057c02 */ /* 0x002fe20008000f00 */
[----:B------:R-:W-:Y:S01]  /*5520*/  IMAD.U32 R4, RZ, RZ, UR8 ;  /* 0x00000008ff047e24 */ /* 0x000fe2000f8e00ff */
[----:B--2---:R-:W-:Y:S01]  /*5530*/  MOV R7, UR7 ;  /* 0x0000000700077c02 */ /* 0x004fe20008000f00 */
[----:B------:R-:W-:Y:S01]  /*5540*/  IMAD.U32 R6, RZ, RZ, UR6 ;  /* 0x00000006ff067e24 */ /* 0x000fe2000f8e00ff */
[----:B----4-:R-:W-:Y:S01]  /*5550*/  MOV R11, UR5 ;  /* 0x00000005000b7c02 */ /* 0x010fe20008000f00 */
[----:B------:R-:W-:Y:S02]  /*5560*/  IMAD.U32 R10, RZ, RZ, UR4 ;  /* 0x00000004ff0a7e24 */ /* 0x000fe4000f8e00ff */
[----:B------:R-:W-:Y:S07]  /*5570*/  LEPC R20, `(.L_x_93) ;  /* 0x000000001014794e */ /* 0x000fee0000000000 */
[----:B---3-5:R-:W-:Y:S05]  /*5580*/  CALL.ABS.NOINC R2 ;  /* 0x0000000002007343 */ /* 0x028fea0003c00000 */
.L_x_93:
[----:B------:R-:W-:Y:S01]  /*5590*/  LOP3.LUT P0, RZ, R186, 0x1b0, RZ, 0xc0, !PT ;  /* 0x000001b0baff7812 */ /* 0x000fe2000780c0ff */
[----:B------:R-:W-:Y:S11]  /*55a0*/  BSSY.RECONVERGENT B6, `(.L_x_94) ;  /* 0x0000013000067945 */ /* 0x000ff60003800200 */
[----:B------:R-:W-:Y:S01]  /*55b0*/  @!UPT UIADD3 URZ, UPT, UPT, URZ, URZ, URZ ;  /* 0x000000fffffff290 */ /* 0x000fe2000fffe0ff */
[----:B------:R-:W-:Y:S05]  /*55c0*/  @!P0 BRA `(.L_x_95) ;  /* 0x0000000000408947 */ /* 0x000fea0003800000 */
        /* <DEDUP_REMOVED lines=16> */
.L_x_95:
[----:B------:R-:W-:Y:S05]  /*56d0*/  BSYNC.RECONVERGENT B6 ;  /* 0x0000000000067941 */ /* 0x000fea0003800200 */
.L_x_94:
[----:B------:R-:W-:Y:S01]  /*56e0*/  ISETP.NE.U32.AND P3, PT, R156, RZ, PT ;  /* 0x000000ff9c00720c */ /* 0x000fe20003f65070 */
[----:B------:R-:W-:Y:S01]  /*56f0*/  UISETP.NE.AND UP1, UPT, UR44, URZ, UPT ;  /* 0x000000ff2c00728c */ /* 0x000fe2000bf25270 */
[----:B------:R-:W-:Y:S02]  /*5700*/  ISETP.NE.U32.AND P4, PT, R152, RZ, PT ;  /* 0x000000ff9800720c */ /* 0x000fe40003f85070 */
[----:B------:R-:W-:Y:S02]  /*5710*/  ISETP.NE.AND.EX P3, PT, R157, RZ, PT, P3 ;  /* 0x000000ff9d00720c */ /* 0x000fe40003f65330 */
[----:B------:R-:W-:Y:S02]  /*5720*/  PLOP3.LUT P1, PT, PT, PT, PT, 0x8, 0x80 ;  /* 0x000000000080781c */ /* 0x000fe40003f2e170 */
[----:B------:R-:W-:Y:S02]  /*5730*/  PLOP3.LUT P0, PT, PT, PT, UP1, 0x80, 0x8 ;  /* 0x000000000008781c */ /* 0x000fe40003f0f018 */
[----:B------:R-:W-:Y:S02]  /*5740*/  ISETP.NE.AND.EX P4, PT, R153, RZ, PT, P4 ;  /* 0x000000ff9900720c */ /* 0x000fe40003f85340 */
[----:B------:R-:W1:Y:S09]  /*5750*/  @UP1 LDCU.64 UR4, c[0x0][0x888] ;  /* 0x00011100ff0417ac */ /* 0x000e720008000a00 */
[----:B------:R-:W-:Y:S01]  /*5760*/  @P0 PLOP3.LUT P1, PT, P3, PT, PT, 0x80, 0x8 ;  /* 0x000000000008081c */ /* 0x000fe20001f2f070 */
[----:B-1----:R-:W-:Y:S04]  /*5770*/  @UP1 UISETP.NE.U32.AND UP0, UPT, UR4, URZ, UPT ;  /* 0x000000ff0400128c */ /* 0x002fe8000bf05070 */
[----:B------:R-:W-:Y:S04]  /*5780*/  @UP1 UISETP.NE.AND.EX UP0, UPT, UR5, URZ, UPT, UP0 ;  /* 0x000000ff0500128c */ /* 0x000fe8000bf05300 */
[----:B------:R-:W-:Y:S01]  /*5790*/  @UP1 USEL UR4, URZ, 0xffffffff, UP0 ;  /* 0xffffffffff041887 */ /* 0x000fe20008000000 */
[----:B------:R-:W-:Y:S11]  /*57a0*/  @!P3 BRA `(.L_x_96) ;  /* 0x00000000002cb947 */ /* 0x000ff60003800000 */
[----:B------:R-:W-:Y:S01]  /*57b0*/  ISETP.NE.U32.AND P2, PT, R154, RZ, PT ;  /* 0x000000ff9a00720c */ /* 0x000fe20003f45070 */
[----:B------:R-:W-:Y:S03]  /*57c0*/  IMAD.MOV.U32 R168, RZ, RZ, 0x1 ;  /* 0x00000001ffa87424 */ /* 0x000fe600078e00ff */
[----:B------:R-:W-:Y:S11]  /*57d0*/  ISETP.NE.AND.EX P2, PT, R155, RZ, PT, P2 ;  /* 0x000000ff9b00720c */ /* 0x000ff60003f45320 */
[----:B------:R-:W-:Y:S02]  /*57e0*/  @!UPT UIADD3 URZ, UPT, UPT, URZ, URZ, URZ ;  /* 0x000000fffffff290 */ /* 0x000fe4000fffe0ff */
[----:B------:R-:W1:Y:S01]  /*57f0*/  @P2 LDC.64 R2, c[0x0][0x888] ;  /* 0x00022200ff022b82 */ /* 0x000e620000000a00 */
[----:B------:R-:W-:Y:S04]  /*5800*/  @P2 IMAD R0, R156, UR36, RZ ;  /* 0x000000249c002c24 */ /* 0x000fe8000f8e02ff */
[----:B-1----:R-:W-:Y:S04]  /*5810*/  @P2 IMAD.WIDE R2, R0, 0x4, R2 ;  /* 0x0000000400022825 */ /* 0x002fe800078e0202 */
[----:B------:R-:W-:Y:S01]  /*5820*/  HFMA2 R0, -RZ, RZ, 0, 5.9604644775390625e-08 ;  /* 0x00000001ff007431 */ /* 0x000fe200000001ff */
[----:B-----5:R1:W5:Y:S04]  /*5830*/  @P2 LDG.E R80, desc[UR40][R2.64] ;  /* 0x0000002802502981 */ /* 0x020368000c1e1900 */
[----:B------:R-:W-:Y:S01]  /*5840*/  @!P2 PRMT R168, R0, 0x7610, R168 ;  /* 0x0000761000a8a816 */ /* 0x000fe200000000a8 */
[----:B-1----:R-:W2:Y:S06]  /*5850*/  @!P2 LDC R80, c[0x0][0x880] ;  /* 0x00022000ff50ab82 */ /* 0x002eac0000000800 */
.L_x_96:
[----:B------:R-:W-:Y:S05]  /*5860*/  @!P4 BRA `(.L_x_97) ;  /* 0x000000000020c947 */ /* 0x000fea0003800000 */
[----:B------:R-:W-:Y:S04]  /*5870*/  ISETP.NE.U32.AND P2, PT, R146, RZ, PT ;  /* 0x000000ff9200720c */ /* 0x000fe80003f45070 */
[----:B------:R-:W-:Y:S11]  /*5880*/  ISETP.NE.AND.EX P2, PT, R147, RZ, PT, P2 ;  /* 0x000000ff9300720c */ /* 0x000ff60003f45320 */
[----:B------:R-:W-:Y:S02]  /*5890*/  @!UPT UIADD3 URZ, UPT, UPT, URZ, URZ, URZ ;  /* 0x000000fffffff290 */ /* 0x000fe4000fffe0ff */
[----:B------:R-:W1:Y:S01]  /*58a0*/  @P2 LDC.64 R2, c[0x0][0x8a8] ;  /* 0x00022a00ff022b82 */ /* 0x000e620000000a00 */
[----:B------:R-:W-:Y:S04]  /*58b0*/  @P2 IMAD R0, R152, UR36, RZ ;  /* 0x0000002498002c24 */ /* 0x000fe8000f8e02ff */
[----:B-1----:R-:W-:Y:S05]  /*58c0*/  @P2 IMAD.WIDE R2, R0, 0x4, R2 ;  /* 0x0000000400022825 */ /* 0x002fea00078e0202 */
[----:B-----5:R1:W5:Y:S02]  /*58d0*/  @P2 LDG.E R78, desc[UR40][R2.64] ;  /* 0x00000028024e2981 */ /* 0x020364000c1e1900 */
[----:B-1----:R-:W3:Y:S02]  /*58e0*/  @!P2 LDC R78, c[0x0][0x8a0] ;  /* 0x00022800ff4eab82 */ /* 0x002ee40000000800 */
.L_x_97:
[----:B--2--5:R-:W-:Y:S01]  /*58f0*/  @P0 ISETP.NE.AND P4, PT, R80, RZ, PT ;  /* 0x000000ff5000020c */ /* 0x024fe20003f85270 */
[----:B------:R-:W-:Y:S01]  /*5900*/  IMAD.U32 R0, RZ, RZ, UR4 ;  /* 0x00000004ff007e24 */ /* 0x000fe2000f8e00ff */
[----:B------:R-:W-:Y:S01]  /*5910*/  @P0 LOP3.LUT P2, RZ, R168, 0xff, RZ, 0xc0, !PT ;  /* 0x000000ffa8ff0812 */ /* 0x000fe2000784c0ff */
[----:B------:R-:W-:Y:S01]  /*5920*/  BSSY B1, `(.L_x_98) ;  /* 0x000003d000017945 */ /* 0x000fe20003800000 */
[----:B------:R-:W-:Y:S01]  /*5930*/  @P0 SEL R3, RZ, 0xffffffff, P4 ;  /* 0xffffffffff030807 */ /* 0x000fe20002000000 */
[C---:B------:R-:W-:Y:S01]  /*5940*/  IMAD R64, R76.reuse, 0x40, R79 ;  /* 0x000000404c407824 */ /* 0x040fe200078e024f */
[----:B------:R-:W-:Y:S02]  /*5950*/  LEA R148, R76, UR43, 0x3 ;  /* 0x0000002b4c947c11 */ /* 0x000fe4000f8e18ff */
[----:B------:R-:W-:Y:S02]  /*5960*/  CS2R R102, SRZ ;  /* 0x0000000000667805 */ /* 0x000fe4000001ff00 */
[----:B------:R-:W-:Y:S02]  /*5970*/  @P1 SEL R3, R0, R3, !P2 ;  /* 0x0000000300031207 */ /* 0x000fe40005000000 */
[----:B------:R-:W-:Y:S02]  /*5980*/  CS2R R100, SRZ ;  /* 0x0000000000647805 */ /* 0x000fe4000001ff00 */
[----:B------:R-:W-:Y:S02]  /*5990*/  SHF.L.U32 R5, R185, 0x1f, RZ ;  /* 0x0000001fb9057819 */ /* 0x000fe400000006ff */
[----:B------:R-:W-:Y:S02]  /*59a0*/  CS2R R98, SRZ ;  /* 0x0000000000627805 */ /* 0x000fe4000001ff00 */
[----:B------:R-:W-:Y:S02]  /*59b0*/  @P0 LOP3.LUT R3, R3, 0x1, RZ, 0xc0, !PT ;  /* 0x0000000103030812 */ /* 0x000fe400078ec0ff */
[----:B------:R-:W-:Y:S02]  /*59c0*/  CS2R R96, SRZ ;  /* 0x0000000000607805 */ /* 0x000fe4000001ff00 */
[----:B------:R-:W-:Y:S02]  /*59d0*/  PLOP3.LUT P5, PT, PT, PT, PT, 0x8, 0x80 ;  /* 0x000000000080781c */ /* 0x000fe40003fae170 */
[----:B------:R-:W-:Y:S02]  /*59e0*/  CS2R R94, SRZ ;  /* 0x00000000005e7805 */ /* 0x000fe4000001ff00 */
[----:B------:R-:W-:Y:S02]  /*59f0*/  ISETP.NE.U32.OR P1, PT, R3, 0x1, !P0 ;  /* 0x000000010300780c */ /* 0x000fe40004725470 */
[----:B------:R-:W-:Y:S02]  /*5a00*/  CS2R R92, SRZ ;  /* 0x00000000005c7805 */ /* 0x000fe4000001ff00 */
[----:B------:R-:W-:Y:S02]  /*5a10*/  CS2R R90, SRZ ;  /* 0x00000000005a7805 */ /* 0x000fe4000001ff00 */
[----:B------:R-:W-:Y:S07]  /*5a20*/  CS2R R88, SRZ ;  /* 0x0000000000587805 */ /* 0x000fee000001ff00 */
[----:B------:R-:W-:Y:S04]  /*5a30*/  @P1 SHF.L.U32 R2, R183, 0x1f, RZ ;  /* 0x0000001fb7021819 */ /* 0x000fe800000006ff */
[----:B------:R-:W1:Y:S01]  /*5a40*/  @P1 SYNCS.PHASECHK.TRANS64.TRYWAIT P0, [UR43+0x110], R2 ;  /* 0x00011002ff0015a7 */ /* 0x000e62000800112b */
[----:B------:R2:W4:Y:S01]  /*5a50*/  SYNCS.PHASECHK.TRANS64.TRYWAIT P4, [R148+URZ+0x150], R5 ;  /* 0x00015005940075a7 */ /* 0x00052200080811ff */
[----:B-1----:R-:W-:Y:S01]  /*5a60*/  @P1 PLOP3.LUT P5, PT, P0, PT, PT, 0x8, 0x80 ;  /* 0x000000000080181c */ /* 0x002fe200007ae170 */
[----:B------:R-:W-:Y:S01]  /*5a70*/  @!UPT UIADD3 URZ, UPT, UPT, URZ, URZ, URZ ;  /* 0x000000fffffff290 */ /* 0x000fe2000fffe0ff */
[----:B--2-4-:R-:W-:Y:S11]  /*5a80*/  @!P1 BRA `(.L_x_99) ;  /* 0x0000000000989947 */ /* 0x014ff60003800000 */
[----:B------:R-:W-:Y:S01]  /*5a90*/  ISETP.NE.U32.AND P0, PT, RZ, UR38, PT ;  /* 0x00000026ff007c0c */ /* 0x000fe2000bf05070 */
[----:B------:R-:W-:Y:S01]  /*5aa0*/  BSSY B0, `(.L_x_100) ;  /* 0x0000016000007945 */ /* 0x000fe20003800000 */
[----:B------:R-:W-:Y:S02]  /*5ab0*/  ISETP.NE.AND P2, PT, R80, RZ, PT ;  /* 0x000000ff5000720c */ /* 0x000fe40003f45270 */
[----:B------:R-:W-:Y:S02]  /*5ac0*/  CS2R R90, SRZ ;  /* 0x00000000005a7805 */ /* 0x000fe4000001ff00 */
[----:B------:R-:W-:Y:S02]  /*5ad0*/  ISETP.NE.AND.EX P0, PT, RZ, UR39, PT, P0 ;  /* 0x00000027ff007c0c */ /* 0x000fe4000bf05300 */
[----:B------:R-:W-:Y:S02]  /*5ae0*/  CS2R R88, SRZ ;  /* 0x0000000000587805 */ /* 0x000fe4000001ff00 */
[----:B------:R-:W-:Y:S02]  /*5af0*/  LOP3.LUT P1, RZ, R168, 0xff, RZ, 0xc0, !PT ;  /* 0x000000ffa8ff7812 */ /* 0x000fe4000782c0ff */
[----:B------:R-:W-:Y:S02]  /*5b00*/  CS2R R94, SRZ ;  /* 0x00000000005e7805 */ /* 0x000fe4000001ff00 */
[----:B------:R-:W-:Y:S02]  /*5b10*/  SEL R0, RZ, 0xffffffff, P2 ;  /* 0xffffffffff007807 */ /* 0x000fe40001000000 */
[----:B------:R-:W-:Y:S02]  /*5b20*/  CS2R R92, SRZ ;  /* 0x00000000005c7805 */ /* 0x000fe4000001ff00 */
[----:B------:R-:W-:Y:S02]  /*5b30*/  SEL R3, RZ, 0xffffffff, P0 ;  /* 0xffffffffff037807 */ /* 0x000fe40000000000 */
[----:B------:R-:W-:Y:S02]  /*5b40*/  CS2R R98, SRZ ;  /* 0x0000000000627805 */ /* 0x000fe4000001ff00 */
[----:B------:R-:W-:Y:S02]  /*5b50*/  CS2R R96, SRZ ;  /* 0x0000000000607805 */ /* 0x000fe4000001ff00 */
[----:B------:R-:W-:Y:S02]  /*5b60*/  CS2R R102, SRZ ;  /* 0x0000000000667805 */ /* 0x000fe4000001ff00 */
[----:B------:R-:W-:Y:S02]  /*5b70*/  @P3 SEL R0, R3, R0, !P1 ;  /* 0x0000000003003207 */ /* 0x000fe40004800000 */
[----:B------:R-:W-:Y:S02]  /*5b80*/  CS2R R100, SRZ ;  /* 0x0000000000647805 */ /* 0x000fe4000001ff00 */
[----:B------:R-:W-:Y:S04]  /*5b90*/  LOP3.LUT R0, R0, 0x1, RZ, 0xc0, !PT ;  /* 0x0000000100007812 */ /* 0x000fe800078ec0ff */
[----:B------:R-:W-:Y:S01]  /*5ba0*/  ISETP.NE.U32.AND P0, PT, R0, 0x1, PT ;  /* 0x000000010000780c */ /* 0x000fe20003f05070 */
[----:B------:R-:W-:Y:S01]  /*5bb0*/  @!UPT UIADD3 URZ, UPT, UPT, URZ, URZ, URZ ;  /* 0x000000fffffff290 */ /* 0x000fe2000fffe0ff */
[----:B------:R-:W-:Y:S11]  /*5bc0*/  @!P5 BRA `(.L_x_101) ;  /* 0x00000000000cd947 */ /* 0x000ff60003800000 */
[----:B------:R-:W-:Y:S04]  /*5bd0*/  SHF.L.U32 R3, R183, 0x1f, RZ ;  /* 0x0000001fb7037819 */ /* 0x000fe800000006ff */
[----:B------:R-:W1:Y:S02]  /*5be0*/  SYNCS.PHASECHK.TRANS64.TRYWAIT P1, [UR43+0x110], R3 ;  /* 0x00011003ff0075a7 */ /* 0x000e64000802112b */
[----:B-1----:R-:W-:Y:S05]  /*5bf0*/  @!P1 BRA `(.L_x_102) ;  /* 0x0000002000d49947 */ /* 0x002fea0003800000 */
.L_x_101:
[----:B------:R-:W-:Y:S05]  /*5c00*/  BSYNC B0 ;  /* 0x0000000000007941 */ /* 0x000fea0003800000 */
.L_x_100:
[----:B------:R2:W4:Y:S01]  /*5c10*/  @P0 LDS.128 R88, [R180+UR43+0x200] ;  /* 0x0002002bb4580984 */ /* 0x0005220008000c00 */
[----:B------:R-:W-:Y:S01]  /*5c20*/  UIADD3 UR4, UPT, UPT, UR43, 0x118, URZ ;  /* 0x000001182b047890 */ /* 0x000fe2000fffe0ff */
[----:B------:R-:W-:Y:S02]  /*5c30*/  LOP3.LUT R183, R183, 0x1, RZ, 0x3c, !PT ;  /* 0x00000001b7b77812 */ /* 0x000fe400078e3cff */
[----:B------:R2:W1:Y:S01]  /*5c40*/  @P0 LDS.128 R92, [R179+0x200] ;  /* 0x00020000b35c0984 */ /* 0x0004620000000c00 */
[----:B------:R-:W-:Y:S03]  /*5c50*/  UPRMT UR4, UR37, 0x654, UR4 ;  /* 0x0000065425047896 */ /* 0x000fe60008000004 */
[----:B------:R2:W1:Y:S04]  /*5c60*/  @P0 LDS.128 R96, [R178+0x200] ;  /* 0x00020000b2600984 */ /* 0x0004680000000c00 */
[----:B------:R2:W1:Y:S01]  /*5c70*/  @P0 LDS.128 R100, [R177+0x200] ;  /* 0x00020000b1640984 */ /* 0x0004620000000c00 */
[----:B------:R-:W-:Y:S01]  /*5c80*/  @!PT LDS RZ, [RZ] ;  /* 0x00000000fffff984 */ /* 0x000fe20000000800 */
[----:B------:R-:W-:Y:S01]  /*5c90*/  @!PT LDS RZ, [RZ] ;  /* 0x00000000fffff984 */ /* 0x000fe20000000800 */
[----:B------:R-:W-:Y:S01]  /*5ca0*/  @!PT LDS RZ, [RZ] ;  /* 0x00000000fffff984 */ /* 0x000fe20000000800 */
[----:B------:R-:W-:Y:S01]  /*5cb0*/  @!PT LDS RZ, [RZ] ;  /* 0x00000000fffff984 */ /* 0x000fe20000000800 */
[----:B------:R5:W-:Y:S06]  /*5cc0*/  MEMBAR.ALL.CTA ;  /* 0x0000000000007992 */ /* 0x000bec0000008000 */
[----:B-----5:R-:W5:Y:S02]  /*5cd0*/  FENCE.VIEW.ASYNC.S ;  /* 0x00000000000073c6 */ /* 0x020f640000000000 */
[----:B-----5:R-:W-:Y:S01]  /*5ce0*/  SYNCS.ARRIVE.TRANS64.RED.A1T0 RZ, [UR4], RZ ;  /* 0x000000ffffff79a7 */ /* 0x020fe20008100404 */
.L_x_99:
[----:B------:R-:W-:Y:S05]  /*5cf0*/  BSYNC B1 ;  /* 0x0000000000017941 */ /* 0x000fea0003800000 */
.L_x_98:
[----:B-1----:R-:W-:Y:S04]  /*5d00*/  SHF.R.U32.HI R0, RZ, 0x15, R64 ;  /* 0x00000015ff007819 */ /* 0x002fe80000011640 */
[----:B------:R-:W-:Y:S01]  /*5d10*/  LOP3.LUT P0, RZ, R0, 0x3, R181, 0x48, !PT ;  /* 0x0000000300ff7812 */ /* 0x000fe200078048b5 */
[----:B------:R-:W-:Y:S01]  /*5d20*/  @!UPT UIADD3 URZ, UPT, UPT, URZ, URZ, URZ ;  /* 0x000000fffffff290 */ /* 0x000fe2000fffe0ff */
[----:B------:R-:W-:Y:S11]  /*5d30*/  @P4 BRA `(.L_x_103) ;  /* 0x0000000000084947 */ /* 0x000ff60003800000 */
[----:B------:R-:W1:Y:S02]  /*5d40*/  SYNCS.PHASECHK.TRANS64.TRYWAIT P1, [R148+URZ+0x150], R5 ;  /* 0x00015005940075a7 */ /* 0x000e6400080211ff */
[----:B-1----:R-:W-:Y:S05]  /*5d50*/  @!P1 BRA `(.L_x_104) ;  /* 0x0000002000949947 */ /* 0x002fea0003800000 */
.L_x_103:
[----:B------:R-:W-:Y:S05]  /*5d60*/  @!P0 BRA `(.L_x_105) ;  /* 0x0000000000408947 */ /* 0x000fea0003800000 */
[----:B------:R-:W1:Y:S01]  /*5d70*/  LDCU.64 UR8, c[0x4][0x70] ;  /* 0x01000e00ff0877ac */ /* 0x000e620008000a00 */
[----:B------:R-:W-:Y:S01]  /*5d80*/  MOV R3, 0x0 ;  /* 0x0000000000037802 */ /* 0x000fe20000000f00 */
[----:B------:R-:W-:Y:S02]  /*5d90*/  HFMA2 R12, -RZ, RZ, 0, 5.9604644775390625e-08 ;  /* 0x00000001ff0c7431 */ /* 0x000fe400000001ff */
[----:B------:R-:W-:Y:S02]  /*5da0*/  IMAD.MOV.U32 R8, RZ, RZ, 0x192 ;  /* 0x00000192ff087424 */ /* 0x000fe400078e00ff */
[----:B------:R-:W-:Y:S01]  /*5db0*/  IMAD.MOV.U32 R13, RZ, RZ, RZ ;  /* 0x000000ffff0d7224 */ /* 0x000fe200078e00ff */
[----:B------:R-:W5:Y:S01]  /*5dc0*/  LDCU.64 UR6, c[0x4][0x78] ;  /* 0x01000f00ff0677ac */ /* 0x000f620008000a00 */
[----:B------:R-:W2:Y:S01]  /*5dd0*/  LDC.64 R2, c[0x4][R3] ;  /* 0x0100000003027b82 */ /* 0x000ea20000000a00 */
[----:B------:R-:W3:Y:S01]  /*5de0*/  LDCU.64 UR4, c[0x4][0x10] ;  /* 0x01000200ff0477ac */ /* 0x000ee20008000a00 */
[----:B-1----:R-:W-:Y:S01]  /*5df0*/  MOV R5, UR9 ;  /* 0x0000000900057c02 */ /* 0x002fe20008000f00 */
[----:B------:R-:W-:Y:S01]  /*5e00*/  IMAD.U32 R4, RZ, RZ, UR8 ;  /* 0x00000008ff047e24 */ /* 0x000fe2000f8e00ff */
[----:B-----5:R-:W-:Y:S01]  /*5e10*/  MOV R7, UR7 ;  /* 0x0000000700077c02 */ /* 0x020fe20008000f00 */
[----:B------:R-:W-:Y:S01]  /*5e20*/  IMAD.U32 R6, RZ, RZ, UR6 ;  /* 0x00000006ff067e24 */ /* 0x000fe2000f8e00ff */
[----:B---3--:R-:W-:Y:S01]  /*5e30*/  MOV R11, UR5 ;  /* 0x00000005000b7c02 */ /* 0x008fe20008000f00 */
[----:B------:R-:W-:Y:S02]  /*5e40*/  IMAD.U32 R10, RZ, RZ, UR4 ;  /* 0x00000004ff0a7e24 */ /* 0x000fe4000f8e00ff */
[----:B------:R-:W-:Y:S07]  /*5e50*/  LEPC R20, `(.L_x_105) ;  /* 0x000000001014794e */ /* 0x000fee0000000000 */
[----:B--2-4-:R-:W-:Y:S05]  /*5e60*/  CALL.ABS.NOINC R2 ;  /* 0x0000000002007343 */ /* 0x014fea0003c00000 */
.L_x_105:
[----:B------:R-:W-:Y:S01]  /*5e70*/  LOP3.LUT P0, RZ, R176, 0x60, RZ, 0xc0, !PT ;  /* 0x00000060b0ff7812 */ /* 0x000fe2000780c0ff */
[----:B------:R-:W-:Y:S05]  /*5e80*/  WARPSYNC.ALL ;  /* 0x0000000000007948 */ /* 0x000fea0003800000 */
[----:B----4-:R-:W-:Y:S01]  /*5e90*/  IMAD.U32 R141, R90, 0x10000, RZ ;  /* 0x000100005a8d7824 */ /* 0x010fe200078e00ff */
[----:B------:R-:W-:Y:S01]  /*5ea0*/  R2UR UR4, R64 ;  /* 0x00000000400472ca */ /* 0x000fe200000e0000 */
[----:B------:R-:W-:Y:S01]  /*5eb0*/  IMAD.U32 R136, R92, 0x10000, RZ ;  /* 0x000100005c887824 */ /* 0x000fe200078e00ff */
[C---:B------:R-:W-:Y:S01]  /*5ec0*/  SHF.L.U32 R82, R88.reuse, 0x10, RZ ;  /* 0x0000001058527819 */ /* 0x040fe200000006ff */
[----:B------:R-:W-:Y:S01]  /*5ed0*/  IMAD.U32 R121, R97, 0x10000, RZ ;  /* 0x0001000061797824 */ /* 0x000fe200078e00ff */
[----:B------:R-:W-:Y:S01]  /*5ee0*/  PRMT R81, R88, 0x8880, RZ ;  /* 0x0000888058517816 */ /* 0x000fe200000000ff */
[----:B------:R-:W-:Y:S01]  /*5ef0*/  IMAD.U32 R106, R102, 0x10000, RZ ;  /* 0x00010000666a7824 */ /* 0x000fe200078e00ff */
[----:B------:R-:W-:Y:S01]  /*5f00*/  SHF.L.U32 R83, R88, 0x8, RZ ;  /* 0x0000000858537819 */ /* 0x000fe200000006ff */
[----:B------:R-:W-:Y:S01]  /*5f10*/  IMAD.SHL.U32 R129, R94, 0x100, RZ ;  /* 0x000001005e817824 */ /* 0x000fe200078e00ff */
[----:B------:R-:W-:Y:S01]  /*5f20*/  SHF.R.S32.HI R82, RZ, 0x18, R82 ;  /* 0x00000018ff527819 */ /* 0x000fe20000011452 */
[----:B------:R-:W-:Y:S01]  /*5f30*/  IMAD.SHL.U32 R114, R99, 0x100, RZ ;  /* 0x0000010063727824 */ /* 0x000fe200078e00ff */
[C---:B------:R-:W-:Y:S01]  /*5f40*/  PRMT R145, R89.reuse, 0x8880, RZ ;  /* 0x0000888059917816 */ /* 0x040fe200000000ff */
[----:B------:R-:W-:Y:S01]  /*5f50*/  BSSY.RECONVERGENT B0, `(.L_x_106) ;  /* 0x0000125000007945 */ /* 0x000fe20003800200 */
[----:B------:R-:W-:Y:S01]  /*5f60*/  SHF.R.S32.HI R83, RZ, 0x18, R83 ;  /* 0x00000018ff537819 */ /* 0x000fe20000011453 */
[----:B------:R-:W3:Y:S01]  /*5f70*/  LDTM.x64 R4, tmem[UR4] ;  /* 0x00000004000479ee */ /* 0x000ee20008340000 */
[----:B------:R-:W-:Y:S01]  /*5f80*/  NOP ;  /* 0x0000000000007918 */ /* 0x000fe20000000000 */
[----:B------:R-:W-:Y:S02]  /*5f90*/  R2UR UR5, R148 ;  /* 0x00000000940572ca */ /* 0x000fe400000e0000 */
[----:B------:R-:W-:Y:S02]  /*5fa0*/  SHF.R.S32.HI R84, RZ, 0x18, R88 ;  /* 0x00000018ff547819 */ /* 0x000fe40000011458 */
[----:B------:R-:W-:Y:S02]  /*5fb0*/  SHF.L.U32 R144, R89, 0x10, RZ ;  /* 0x0000001059907819 */ /* 0x000fe400000006ff */
[----:B------:R-:W-:Y:S02]  /*5fc0*/  PRMT R142, R90, 0x8880, RZ ;  /* 0x000088805a8e7816 */ /* 0x000fe400000000ff */
[----:B------:R-:W-:Y:S02]  /*5fd0*/  SHF.R.S32.HI R85, RZ, 0x18, R89 ;  /* 0x00000018ff557819 */ /* 0x000fe40000011459 */
[C---:B------:R-:W-:Y:S02]  /*5fe0*/  PRMT R140, R91.reuse, 0x8880, RZ ;  /* 0x000088805b8c7816 */ /* 0x040fe400000000ff */
[----:B------:R-:W-:Y:S01]  /*5ff0*/  SHF.R.S32.HI R86, RZ, 0x18, R90 ;  /* 0x00000018ff567819 */ /* 0x000fe2000001145a */
[----:B------:R-:W-:Y:S01]  /*6000*/  UIADD3 UR5, UPT, UPT, UR5, 0x170, URZ ;  /* 0x0000017005057890 */ /* 0x000fe2000fffe0ff */
[----:B------:R-:W-:Y:S02]  /*6010*/  SHF.L.U32 R139, R91, 0x10, RZ ;  /* 0x000000105b8b7819 */ /* 0x000fe400000006ff */
[----:B------:R-:W-:Y:S01]  /*6020*/  PRMT R137, R92, 0x8880, RZ ;  /* 0x000088805c897816 */ /* 0x000fe200000000ff */
[----:B------:R-:W-:Y:S01]  /*6030*/  UPRMT UR5, UR37, 0x654, UR5 ;  /* 0x0000065425057896 */ /* 0x000fe20008000005 */
[----:B------:R-:W-:Y:S02]  /*6040*/  SHF.R.S32.HI R88, RZ, 0x18, R91 ;  /* 0x00000018ff587819 */ /* 0x000fe4000001145b */
[C---:B------:R-:W-:Y:S01]  /*6050*/  PRMT R134, R93.reuse, 0x8880, RZ ;  /* 0x000088805d867816 */ /* 0x040fe200000000ff */
[C---:B---3--:R-:W-:Y:S01]  /*6060*/  IMAD R4, R78.reuse, R4, RZ ;  /* 0x000000044e047224 */ /* 0x048fe200078e02ff */
[----:B------:R-:W-:Y:S01]  /*6070*/  SHF.L.U32 R133, R93, 0x10, RZ ;  /* 0x000000105d857819 */ /* 0x000fe200000006ff */
[----:B------:R-:W-:Y:S01]  /*6080*/  IMAD R5, R78, R5, RZ ;  /* 0x000000054e057224 */ /* 0x000fe200078e02ff */
[----:B------:R-:W-:Y:S01]  /*6090*/  PRMT R131, R94, 0x8880, RZ ;  /* 0x000088805e837816 */ /* 0x000fe200000000ff */
[C---:B------:R-:W-:Y:S01]  /*60a0*/  IMAD R6, R78.reuse, R6, RZ ;  /* 0x000000064e067224 */ /* 0x040fe200078e02ff */
[----:B------:R-:W-:Y:S01]  /*60b0*/  SYNCS.ARRIVE.TRANS64.RED.A1T0 RZ, [UR5], RZ ;  /* 0x000000ffffff79a7 */ /* 0x000fe20008100405 */
[-C--:B------:R-:W-:Y:S01]  /*60c0*/  IMAD R4, R81, R80.reuse, R4 ;  /* 0x0000005051047224 */ /* 0x080fe200078e0204 */
[----:B------:R-:W-:Y:S01]  /*60d0*/  MOV R81, R145 ;  /* 0x0000009100517202 */ /* 0x000fe20000000f00 */
[----:B------:R-:W-:Y:S01]  /*60e0*/  IMAD R7, R78, R7, RZ ;  /* 0x000000074e077224 */ /* 0x000fe200078e02ff */
[----:B------:R-:W-:Y:S01]  /*60f0*/  SHF.L.U32 R130, R94, 0x10, RZ ;  /* 0x000000105e827819 */ /* 0x000fe200000006ff */
[-C--:B------:R-:W-:Y:S01]  /*6100*/  IMAD R5, R82, R80.reuse, R5 ;  /* 0x0000005052057224 */ /* 0x080fe200078e0205 */
[----:B------:R-:W-:Y:S01]  /*6110*/  SHF.R.S32.HI R82, RZ, 0x18, R144 ;  /* 0x00000018ff527819 */ /* 0x000fe20000011490 */
[----:B------:R-:W-:Y:S01]  /*6120*/  IMAD R6, R83, R80, R6 ;  /* 0x0000005053067224 */ /* 0x000fe200078e0206 */
[C---:B------:R-:W-:Y:S01]  /*6130*/  PRMT R128, R95.reuse, 0x8880, RZ ;  /* 0x000088805f807816 */ /* 0x040fe200000000ff */
[----:B------:R-:W-:Y:S01]  /*6140*/  IMAD R8, R78, R8, RZ ;  /* 0x000000084e087224 */ /* 0x000fe200078e02ff */
[----:B------:R-:W-:Y:S01]  /*6150*/  SHF.L.U32 R127, R95, 0x10, RZ ;  /* 0x000000105f7f7819 */ /* 0x000fe200000006ff */
[-C--:B------:R-:W-:Y:S01]  /*6160*/  IMAD R7, R84, R80.reuse, R7 ;  /* 0x0000005054077224 */ /* 0x080fe200078e0207 */
[----:B------:R-:W-:Y:S01]  /*6170*/  PRMT R125, R96, 0x8880, RZ ;  /* 0x00008880607d7816 */ /* 0x000fe200000000ff */
[----:B------:R-:W-:Y:S01]  /*6180*/  IMAD R9, R78, R9, RZ ;  /* 0x000000094e097224 */ /* 0x000fe200078e02ff */
[----:B------:R-:W-:Y:S01]  /*6190*/  SHF.L.U32 R124, R96, 0x10, RZ ;  /* 0x00000010607c7819 */ /* 0x000fe200000006ff */
[----:B------:R-:W-:Y:S01]  /*61a0*/  IMAD R8, R81, R80, R8 ;  /* 0x0000005051087224 */ /* 0x000fe200078e0208 */
[----:B------:R-:W-:Y:S01]  /*61b0*/  I2IP.S8.S32.SAT R148, R7, R6, RZ ;  /* 0x0000000607947239 */ /* 0x000fe200000014ff */
[C---:B------:R-:W-:Y:S01]  /*61c0*/  IMAD R10, R78.reuse, R10, RZ ;  /* 0x0000000a4e0a7224 */ /* 0x040fe200078e02ff */
[----:B------:R-:W-:Y:S01]  /*61d0*/  PRMT R122, R97, 0x8880, RZ ;  /* 0x00008880617a7816 */ /* 0x000fe200000000ff */
[----:B------:R-:W-:Y:S01]  /*61e0*/  IMAD R11, R78, R11, RZ ;  /* 0x0000000b4e0b7224 */ /* 0x000fe200078e02ff */
[----:B------:R-:W-:Y:S01]  /*61f0*/  I2IP.S8.S32.SAT R148, R5, R4, R148 ;  /* 0x0000000405947239 */ /* 0x000fe20000001494 */
[----:B------:R-:W-:Y:S01]  /*6200*/  IMAD R9, R82, R80, R9 ;  /* 0x0000005052097224 */ /* 0x000fe200078e0209 */
[----:B------:R-:W-:Y:S01]  /*6210*/  SHF.R.S32.HI R82, RZ, 0x18, R141 ;  /* 0x00000018ff527819 */ /* 0x000fe2000001148d */
[----:B------:R-:W-:Y:S01]  /*6220*/  IMAD R12, R78, R12, RZ ;  /* 0x0000000c4e0c7224 */ /* 0x000fe200078e02ff */
[C---:B------:R-:W-:Y:S01]  /*6230*/  PRMT R119, R98.reuse, 0x8880, RZ ;  /* 0x0000888062777816 */ /* 0x040fe200000000ff */
[----:B------:R-:W-:Y:S01]  /*6240*/  IMAD.MOV.U32 R83, RZ, RZ, R142 ;  /* 0x000000ffff537224 */ /* 0x000fe200078e008e */
[----:B------:R-:W-:Y:S01]  /*6250*/  SHF.L.U32 R118, R98, 0x10, RZ ;  /* 0x0000001062767819 */ /* 0x000fe200000006ff */
[C---:B------:R-:W-:Y:S01]  /*6260*/  IMAD R13, R78.reuse, R13, RZ ;  /* 0x0000000d4e0d7224 */ /* 0x040fe200078e02ff */
[C---:B------:R-:W-:Y:S01]  /*6270*/  PRMT R116, R99.reuse, 0x8880, RZ ;  /* 0x0000888063747816 */ /* 0x040fe200000000ff */
[C---:B------:R-:W-:Y:S01]  /*6280*/  IMAD R14, R78.reuse, R14, RZ ;  /* 0x0000000e4e0e7224 */ /* 0x040fe200078e02ff */
[----:B------:R-:W-:Y:S01]  /*6290*/  SHF.L.U32 R115, R99, 0x10, RZ ;  /* 0x0000001063737819 */ /* 0x000fe200000006ff */
[----:B------:R-:W-:Y:S01]  /*62a0*/  IMAD R15, R78, R15, RZ ;  /* 0x0000000f4e0f7224 */ /* 0x000fe200078e02ff */
[----:B------:R-:W-:Y:S01]  /*62b0*/  PRMT R113, R100, 0x8880, RZ ;  /* 0x0000888064717816 */ /* 0x000fe200000000ff */
[----:B------:R-:W-:Y:S01]  /*62c0*/  IMAD R0, R78, R16, RZ ;  /* 0x000000104e007224 */ /* 0x000fe200078e02ff */
[----:B------:R-:W-:Y:S01]  /*62d0*/  SHF.L.U32 R112, R100, 0x10, RZ ;  /* 0x0000001064707819 */ /* 0x000fe200000006ff */
[C---:B------:R-:W-:Y:S01]  /*62e0*/  IMAD R2, R78.reuse, R17, RZ ;  /* 0x000000114e027224 */ /* 0x040fe200078e02ff */
[C---:B------:R-:W-:Y:S01]  /*62f0*/  PRMT R110, R101.reuse, 0x8880, RZ ;  /* 0x00008880656e7816 */ /* 0x040fe200000000ff */
[C---:B------:R-:W-:Y:S01]  /*6300*/  IMAD R3, R78.reuse, R18, RZ ;  /* 0x000000124e037224 */ /* 0x040fe200078e02ff */
[----:B------:R-:W-:Y:S01]  /*6310*/  SHF.L.U32 R109, R101, 0x10, RZ ;  /* 0x00000010656d7819 */ /* 0x000fe200000006ff */
[----:B------:R-:W-:Y:S01]  /*6320*/  IMAD R19, R78, R19, RZ ;  /* 0x000000134e137224 */ /* 0x000fe200078e02ff */
[----:B------:R-:W-:Y:S01]  /*6330*/  PRMT R107, R102, 0x8880, RZ ;  /* 0x00008880666b7816 */ /* 0x000fe200000000ff */
[C---:B------:R-:W-:Y:S01]  /*6340*/  IMAD R16, R78.reuse, R20, RZ ;  /* 0x000000144e107224 */ /* 0x040fe200078e02ff */
[----:B------:R-:W-:Y:S01]  /*6350*/  PRMT R104, R103, 0x8880, RZ ;  /* 0x0000888067687816 */ /* 0x000fe200000000ff */
[C---:B------:R-:W-:Y:S01]  /*6360*/  IMAD R17, R78.reuse, R21, RZ ;  /* 0x000000154e117224 */ /* 0x040fe200078e02ff */
[----:B------:R-:W-:Y:S01]  /*6370*/  SHF.L.U32 R143, R89, 0x8, RZ ;  /* 0x00000008598f7819 */ /* 0x000fe200000006ff */
[C---:B------:R-:W-:Y:S01]  /*6380*/  IMAD R18, R78.reuse, R22, RZ ;  /* 0x000000164e127224 */ /* 0x040fe200078e02ff */
[----:B------:R-:W-:Y:S01]  /*6390*/  SHF.R.S32.HI R89, RZ, 0x18, R92 ;  /* 0x00000018ff597819 */ /* 0x000fe2000001145c */
[C---:B------:R-:W-:Y:S01]  /*63a0*/  IMAD R23, R78.reuse, R23, RZ ;  /* 0x000000174e177224 */ /* 0x040fe200078e02ff */
[----:B------:R-:W-:Y:S01]  /*63b0*/  SHF.R.S32.HI R81, RZ, 0x18, R143 ;  /* 0x00000018ff517819 */ /* 0x000fe2000001148f */
[----:B------:R-:W-:Y:S01]  /*63c0*/  IMAD R20, R78, R24, RZ ;  /* 0x000000184e147224 */ /* 0x000fe200078e02ff */
[----:B------:R-:W-:Y:S01]  /*63d0*/  SHF.L.U32 R87, R90, 0x8, RZ ;  /* 0x000000085a577819 */ /* 0x000fe200000006ff */
[----:B------:R-:W-:Y:S01]  /*63e0*/  IMAD R21, R78, R25, RZ ;  /* 0x000000194e157224 */ /* 0x000fe200078e02ff */
[----:B------:R-:W-:Y:S01]  /*63f0*/  SHF.R.S32.HI R90, RZ, 0x18, R93 ;  /* 0x00000018ff5a7819 */ /* 0x000fe2000001145d */
[----:B------:R-:W-:Y:S01]  /*6400*/  IMAD R10, R81, R80, R10 ;  /* 0x00000050510a7224 */ /* 0x000fe200078e020a */
[----:B------:R-:W-:Y:S01]  /*6410*/  MOV R81, R140 ;  /* 0x0000008c00517202 */ /* 0x000fe20000000f00 */
[-C--:B------:R-:W-:Y:S01]  /*6420*/  IMAD R11, R85, R80.reuse, R11 ;  /* 0x00000050550b7224 */ /* 0x080fe200078e020b */
[----:B------:R-:W-:Y:S01]  /*6430*/  SHF.R.S32.HI R87, RZ, 0x18, R87 ;  /* 0x00000018ff577819 */ /* 0x000fe20000011457 */
[-C--:B------:R-:W-:Y:S01]  /*6440*/  IMAD R12, R83, R80.reuse, R12 ;  /* 0x00000050530c7224 */ /* 0x080fe200078e020c */
[----:B------:R-:W-:Y:S01]  /*6450*/  SHF.R.S32.HI R83, RZ, 0x18, R139 ;  /* 0x00000018ff537819 */ /* 0x000fe2000001148b */
[----:B------:R-:W-:Y:S01]  /*6460*/  IMAD R13, R82, R80, R13 ;  /* 0x00000050520d7224 */ /* 0x000fe200078e020d */
[----:B------:R-:W-:Y:S01]  /*6470*/  I2IP.S8.S32.SAT R149, R11, R10, RZ ;  /* 0x0000000a0b957239 */ /* 0x000fe200000014ff */
[-C--:B------:R-:W-:Y:S01]  /*6480*/  IMAD R14, R87, R80.reuse, R14 ;  /* 0x00000050570e7224 */ /* 0x080fe200078e020e */
[----:B------:R-:W-:Y:S01]  /*6490*/  SHF.R.S32.HI R82, RZ, 0x18, R136 ;  /* 0x00000018ff527819 */ /* 0x000fe20000011488 */
[----:B------:R-:W-:Y:S01]  /*64a0*/  IMAD R15, R86, R80, R15 ;  /* 0x00000050560f7224 */ /* 0x000fe200078e020f */
[----:B------:R-:W-:Y:S01]  /*64b0*/  I2IP.S8.S32.SAT R149, R9, R8, R149 ;  /* 0x0000000809957239 */ /* 0x000fe20000001495 */
[-C--:B------:R-:W-:Y:S01]  /*64c0*/  IMAD R0, R81, R80.reuse, R0 ;  /* 0x0000005051007224 */ /* 0x080fe200078e0200 */
[----:B------:R-:W-:Y:S01]  /*64d0*/  SHF.L.U32 R138, R91, 0x8, RZ ;  /* 0x000000085b8a7819 */ /* 0x000fe200000006ff */
[----:B------:R-:W-:Y:S01]  /*64e0*/  IMAD R2, R83, R80, R2 ;  /* 0x0000005053027224 */ /* 0x000fe200078e0202 */
[----:B------:R-:W-:Y:S01]  /*64f0*/  I2IP.S8.S32.SAT R150, R15, R14, RZ ;  /* 0x0000000e0f967239 */ /* 0x000fe200000014ff */
[C---:B------:R-:W-:Y:S01]  /*6500*/  IMAD R22, R78.reuse, R26, RZ ;  /* 0x0000001a4e167224 */ /* 0x040fe200078e02ff */
[----:B------:R-:W-:Y:S01]  /*6510*/  MOV R83, R137 ;  /* 0x0000008900537202 */ /* 0x000fe20000000f00 */
[C---:B------:R-:W-:Y:S01]  /*6520*/  IMAD R27, R78.reuse, R27, RZ ;  /* 0x0000001b4e1b7224 */ /* 0x040fe200078e02ff */
[----:B------:R-:W-:Y:S01]  /*6530*/  I2IP.S8.S32.SAT R150, R13, R12, R150 ;  /* 0x0000000c0d967239 */ /* 0x000fe20000001496 */
[C---:B------:R-:W-:Y:S01]  /*6540*/  IMAD R24, R78.reuse, R28, RZ ;  /* 0x0000001c4e187224 */ /* 0x040fe200078e02ff */
[----:B------:R-:W-:Y:S01]  /*6550*/  SHF.R.S32.HI R81, RZ, 0x18, R138 ;  /* 0x00000018ff517819 */ /* 0x000fe2000001148a */
[C---:B------:R-:W-:Y:S01]  /*6560*/  IMAD R25, R78.reuse, R29, RZ ;  /* 0x0000001d4e197224 */ /* 0x040fe200078e02ff */
[----:B------:R-:W-:Y:S01]  /*6570*/  SHF.R.S32.HI R91, RZ, 0x18, R94 ;  /* 0x00000018ff5b7819 */ /* 0x000fe2000001145e */
[----:B------:R-:W-:Y:S01]  /*6580*/  IMAD R26, R78, R30, RZ ;  /* 0x0000001e4e1a7224 */ /* 0x000fe200078e02ff */
[----:B------:R-:W-:Y:S01]  /*6590*/  SHF.R.S32.HI R94, RZ, 0x18, R97 ;  /* 0x00000018ff5e7819 */ /* 0x000fe20000011461 */
[-C--:B------:R-:W-:Y:S01]  /*65a0*/  IMAD R3, R81, R80.reuse, R3 ;  /* 0x0000005051037224 */ /* 0x080fe200078e0203 */
[----:B------:R-:W-:Y:S01]  /*65b0*/  SHF.L.U32 R135, R92, 0x8, RZ ;  /* 0x000000085c877819 */ /* 0x000fe200000006ff */
[----:B------:R-:W-:Y:S01]  /*65c0*/  IMAD R19, R88, R80, R19 ;  /* 0x0000005058137224 */ /* 0x000fe200078e0213 */
[----:B------:R-:W-:Y:S01]  /*65d0*/  MOV R81, R134 ;  /* 0x0000008600517202 */ /* 0x000fe20000000f00 */
[-C--:B------:R-:W-:Y:S01]  /*65e0*/  IMAD R16, R83, R80.reuse, R16 ;  /* 0x0000005053107224 */ /* 0x080fe200078e0210 */
[----:B------:R-:W-:Y:S01]  /*65f0*/  SHF.R.S32.HI R85, RZ, 0x18, R135 ;  /* 0x00000018ff557819 */ /* 0x000fe20000011487 */
[-C--:B------:R-:W-:Y:S01]  /*6600*/  IMAD R17, R82, R80.reuse, R17 ;  /* 0x0000005052117224 */ /* 0x080fe200078e0211 */
[----:B------:R-:W-:Y:S01]  /*6610*/  I2IP.S8.S32.SAT R151, R19, R3, RZ ;  /* 0x0000000313977239 */ /* 0x000fe200000014ff */
[----:B------:R-:W-:Y:S01]  /*6620*/  IMAD R31, R78, R31, RZ ;  /* 0x0000001f4e1f7224 */ /* 0x000fe200078e02ff */
[----:B------:R-:W-:Y:S01]  /*6630*/  SHF.R.S32.HI R82, RZ, 0x18, R133 ;  /* 0x00000018ff527819 */ /* 0x000fe20000011485 */
[-C--:B------:R-:W-:Y:S01]  /*6640*/  IMAD R18, R85, R80.reuse, R18 ;  /* 0x0000005055127224 */ /* 0x080fe200078e0212 */
[----:B------:R-:W-:Y:S01]  /*6650*/  SHF.L.U32 R132, R93, 0x8, RZ ;  /* 0x000000085d847819 */ /* 0x000fe200000006ff */
[----:B------:R-:W-:Y:S01]  /*6660*/  IMAD R23, R89, R80, R23 ;  /* 0x0000005059177224 */ /* 0x000fe200078e0217 */
[----:B------:R-:W-:Y:S01]  /*6670*/  I2IP.S8.S32.SAT R151, R2, R0, R151 ;  /* 0x0000000002977239 */ /* 0x000fe20000001497 */
[-C--:B------:R-:W-:Y:S01]  /*6680*/  IMAD R20, R81, R80.reuse, R20 ;  /* 0x0000005051147224 */ /* 0x080fe200078e0214 */
[----:B------:R-:W-:Y:S01]  /*6690*/  SHF.R.S32.HI R81, RZ, 0x18, R132 ;  /* 0x00000018ff517819 */ /* 0x000fe20000011484 */
[----:B------:R-:W-:Y:S01]  /*66a0*/  IMAD R21, R82, R80, R21 ;  /* 0x0000005052157224 */ /* 0x000fe200078e0215 */
[----:B------:R-:W-:Y:S01]  /*66b0*/  I2IP.S8.S32.SAT R160, R23, R18, RZ ;  /* 0x0000001217a07239 */ /* 0x000fe200000014ff */
[----:B------:R-:W-:Y:S01]  /*66c0*/  IMAD R28, R78, R32, RZ ;  /* 0x000000204e1c7224 */ /* 0x000fe200078e02ff */
[----:B------:R-:W-:Y:S01]  /*66d0*/  MOV R83, R131 ;  /* 0x0000008300537202 */ /* 0x000fe20000000f00 */
[-C--:B------:R-:W-:Y:S01]  /*66e0*/  IMAD R22, R81, R80.reuse, R22 ;  /* 0x0000005051167224 */ /* 0x080fe200078e0216 */
[----:B------:R-:W-:Y:S01]  /*66f0*/  SHF.R.S32.HI R82, RZ, 0x18, R130 ;  /* 0x00000018ff527819 */ /* 0x000fe20000011482 */
[-C--:B------:R-:W-:Y:S01]  /*6700*/  IMAD R27, R90, R80.reuse, R27 ;  /* 0x000000505a1b7224 */ /* 0x080fe200078e021b */
[----:B------:R-:W-:Y:S01]  /*6710*/  SHF.R.S32.HI R85, RZ, 0x18, R129 ;  /* 0x00000018ff557819 */ /* 0x000fe20000011481 */
[-C--:B------:R-:W-:Y:S01]  /*6720*/  IMAD R24, R83, R80.reuse, R24 ;  /* 0x0000005053187224 */ /* 0x080fe200078e0218 */
[----:B------:R1:W-:Y:S01]  /*6730*/  STS.128 [R180+UR43+0x2200], R148 ;  /* 0x00220094b4007988 */ /* 0x0003e20008000c2b */
[-C--:B------:R-:W-:Y:S01]  /*6740*/  IMAD R25, R82, R80.reuse, R25 ;  /* 0x0000005052197224 */ /* 0x080fe200078e0219 */
[----:B------:R-:W-:Y:S01]  /*6750*/  SHF.L.U32 R126, R95, 0x8, RZ ;  /* 0x000000085f7e7819 */ /* 0x000fe200000006ff */
[----:B------:R-:W-:Y:S01]  /*6760*/  IMAD R26, R85, R80, R26 ;  /* 0x00000050551a7224 */ /* 0x000fe200078e021a */
[----:B------:R-:W-:Y:S01]  /*6770*/  I2IP.S8.S32.SAT R160, R17, R16, R160 ;  /* 0x0000001011a07239 */ /* 0x000fe200000014a0 */
[----:B------:R-:W-:Y:S01]  /*6780*/  IMAD.MOV.U32 R81, RZ, RZ, R128 ;  /* 0x000000ffff517224 */ /* 0x000fe200078e0080 */
[----:B------:R-:W-:Y:S01]  /*6790*/  SHF.R.S32.HI R82, RZ, 0x18, R127 ;  /* 0x00000018ff527819 */ /* 0x000fe2000001147f */
[C---:B------:R-:W-:Y:S01]  /*67a0*/  IMAD R29, R78.reuse, R33, RZ ;  /* 0x000000214e1d7224 */ /* 0x040fe200078e02ff */
[----:B------:R-:W-:Y:S01]  /*67b0*/  I2IP.S8.S32.SAT R161, R27, R22, RZ ;  /* 0x000000161ba17239 */ /* 0x000fe200000014ff */
[----:B------:R-:W-:Y:S01]  /*67c0*/  IMAD R31, R91, R80, R31 ;  /* 0x000000505b1f7224 */ /* 0x000fe200078e021f */
[----:B------:R-:W-:Y:S01]  /*67d0*/  SHF.R.S32.HI R83, RZ, 0x18, R126 ;  /* 0x00000018ff537819 */ /* 0x000fe2000001147e */
[C---:B------:R-:W-:Y:S01]  /*67e0*/  IMAD R30, R78.reuse, R34, RZ ;  /* 0x000000224e1e7224 */ /* 0x040fe200078e02ff */
[----:B------:R-:W-:Y:S01]  /*67f0*/  I2IP.S8.S32.SAT R161, R21, R20, R161 ;  /* 0x0000001415a17239 */ /* 0x000fe200000014a1 */
[----:B------:R-:W-:Y:S01]  /*6800*/  IMAD R28, R81, R80, R28 ;  /* 0x00000050511c7224 */ /* 0x000fe200078e021c */
[----:B------:R-:W-:Y:S01]  /*6810*/  SHF.R.S32.HI R92, RZ, 0x18, R95 ;  /* 0x00000018ff5c7819 */ /* 0x000fe2000001145f */
[----:B------:R-:W-:Y:S01]  /*6820*/  IMAD R35, R78, R35, RZ ;  /* 0x000000234e237224 */ /* 0x000fe200078e02ff */
[----:B------:R-:W-:Y:S01]  /*6830*/  I2IP.S8.S32.SAT R162, R31, R26, RZ ;  /* 0x0000001a1fa27239 */ /* 0x000fe200000014ff */
[----:B------:R-:W-:Y:S01]  /*6840*/  IMAD R29, R82, R80, R29 ;  /* 0x00000050521d7224 */ /* 0x000fe200078e021d */
[----:B------:R-:W-:Y:S01]  /*6850*/  MOV R81, R125 ;  /* 0x0000007d00517202 */ /* 0x000fe20000000f00 */
[----:B------:R-:W-:Y:S01]  /*6860*/  IMAD R32, R78, R36, RZ ;  /* 0x000000244e207224 */ /* 0x000fe200078e02ff */
[----:B------:R-:W-:Y:S01]  /*6870*/  I2IP.S8.S32.SAT R162, R25, R24, R162 ;  /* 0x0000001819a27239 */ /* 0x000fe200000014a2 */
[-C--:B------:R-:W-:Y:S01]  /*6880*/  IMAD R30, R83, R80.reuse, R30 ;  /* 0x00000050531e7224 */ /* 0x080fe200078e021e */
[----:B------:R-:W-:Y:S01]  /*6890*/  SHF.L.U32 R123, R96, 0x8, RZ ;  /* 0x00000008607b7819 */ /* 0x000fe200000006ff */
[----:B------:R-:W-:Y:S01]  /*68a0*/  IMAD R35, R92, R80, R35 ;  /* 0x000000505c237224 */ /* 0x000fe200078e0223 */
[----:B------:R-:W-:Y:S01]  /*68b0*/  SHF.R.S32.HI R82, RZ, 0x18, R124 ;  /* 0x00000018ff527819 */ /* 0x000fe2000001147c */
[C---:B------:R-:W-:Y:S01]  /*68c0*/  IMAD R33, R78.reuse, R37, RZ ;  /* 0x000000254e217224 */ /* 0x040fe200078e02ff */
[----:B------:R-:W-:Y:S01]  /*68d0*/  MOV R83, R122 ;  /* 0x0000007a00537202 */ /* 0x000fe20000000f00 */
[----:B------:R-:W-:Y:S01]  /*68e0*/  IMAD R32, R81, R80, R32 ;  /* 0x0000005051207224 */ /* 0x000fe200078e0220 */
[----:B------:R-:W-:Y:S01]  /*68f0*/  SHF.R.S32.HI R81, RZ, 0x18, R123 ;  /* 0x00000018ff517819 */ /* 0x000fe2000001147b */
[C---:B------:R-:W-:Y:S01]  /*6900*/  IMAD R34, R78.reuse, R38, RZ ;  /* 0x000000264e227224 */ /* 0x040fe200078e02ff */
[----:B------:R-:W-:Y:S01]  /*6910*/  SHF.R.S32.HI R93, RZ, 0x18, R96 ;  /* 0x00000018ff5d7819 */ /* 0x000fe20000011460 */
[----:B------:R-:W-:Y:S01]  /*6920*/  IMAD R39, R78, R39, RZ ;  /* 0x000000274e277224 */ /* 0x000fe200078e02ff */
[----:B------:R-:W-:Y:S01]  /*6930*/  I2IP.S8.S32.SAT R163, R35, R30, RZ ;  /* 0x0000001e23a37239 */ /* 0x000fe200000014ff */
[----:B------:R-:W-:Y:S01]  /*6940*/  IMAD R33, R82, R80, R33 ;  /* 0x0000005052217224 */ /* 0x000fe200078e0221 */
[----:B------:R-:W-:Y:S01]  /*6950*/  SHF.L.U32 R120, R97, 0x8, RZ ;  /* 0x0000000861787819 */ /* 0x000fe200000006ff */
[C---:B------:R-:W-:Y:S01]  /*6960*/  IMAD R36, R78.reuse, R40, RZ ;  /* 0x000000284e247224 */ /* 0x040fe200078e02ff */
[----:B------:R-:W-:Y:S01]  /*6970*/  I2IP.S8.S32.SAT R163, R29, R28, R163 ;  /* 0x0000001c1da37239 */ /* 0x000fe200000014a3 */
[-C--:B------:R-:W-:Y:S01]  /*6980*/  IMAD R34, R81, R80.reuse, R34 ;  /* 0x0000005051227224 */ /* 0x080fe200078e0222 */
[----:B------:R-:W-:Y:S01]  /*6990*/  SHF.R.S32.HI R82, RZ, 0x18, R121 ;  /* 0x00000018ff527819 */ /* 0x000fe20000011479 */
[C---:B------:R-:W-:Y:S01]  /*69a0*/  IMAD R37, R78.reuse, R41, RZ ;  /* 0x000000294e257224 */ /* 0x040fe200078e02ff */
[----:B------:R-:W-:Y:S01]  /*69b0*/  MOV R81, R119 ;  /* 0x0000007700517202 */ /* 0x000fe20000000f00 */
[----:B------:R-:W-:Y:S01]  /*69c0*/  IMAD R39, R93, R80, R39 ;  /* 0x000000505d277224 */ /* 0x000fe200078e0227 */
[----:B------:R-:W-:Y:S01]  /*69d0*/  SHF.R.S32.HI R85, RZ, 0x18, R120 ;  /* 0x00000018ff557819 */ /* 0x000fe20000011478 */
[C---:B------:R-:W-:Y:S01]  /*69e0*/  IMAD R38, R78.reuse, R42, RZ ;  /* 0x0000002a4e267224 */ /* 0x040fe200078e02ff */
[----:B------:R1:W-:Y:S01]  /*69f0*/  STS.128 [R179+0x2200], R160 ;  /* 0x002200a0b3007388 */ /* 0x0003e20000000c00 */
[----:B------:R-:W-:Y:S01]  /*6a00*/  IMAD R36, R83, R80, R36 ;  /* 0x0000005053247224 */ /* 0x000fe200078e0224 */
[----:B------:R-:W-:Y:S01]  /*6a10*/  I2IP.S8.S32.SAT R172, R39, R34, RZ ;  /* 0x0000002227ac7239 */ /* 0x000fe200000014ff */
[----:B------:R-:W-:Y:S01]  /*6a20*/  IMAD R43, R78, R43, RZ ;  /* 0x0000002b4e2b7224 */ /* 0x000fe200078e02ff */
[----:B------:R-:W-:Y:S01]  /*6a30*/  MOV R83, R116 ;  /* 0x0000007400537202 */ /* 0x000fe20000000f00 */
[----:B------:R-:W-:Y:S01]  /*6a40*/  IMAD R37, R82, R80, R37 ;  /* 0x0000005052257224 */ /* 0x000fe200078e0225 */
[----:B------:R-:W-:Y:S01]  /*6a50*/  I2IP.S8.S32.SAT R172, R33, R32, R172 ;  /* 0x0000002021ac7239 */ /* 0x000fe200000014ac */
[----:B------:R-:W-:Y:S01]  /*6a60*/  IMAD R40, R78, R44, RZ ;  /* 0x0000002c4e287224 */ /* 0x000fe200078e02ff */
[----:B------:R-:W-:Y:S01]  /*6a70*/  SHF.R.S32.HI R82, RZ, 0x18, R118 ;  /* 0x00000018ff527819 */ /* 0x000fe20000011476 */
[-C--:B------:R-:W-:Y:S01]  /*6a80*/  IMAD R38, R85, R80.reuse, R38 ;  /* 0x0000005055267224 */ /* 0x080fe200078e0226 */
[----:B------:R-:W-:Y:S01]  /*6a90*/  SHF.L.U32 R117, R98, 0x8, RZ ;  /* 0x0000000862757819 */ /* 0x000fe200000006ff */
[-C--:B------:R-:W-:Y:S01]  /*6aa0*/  IMAD R43, R94, R80.reuse, R43 ;  /* 0x000000505e2b7224 */ /* 0x080fe200078e022b */
[----:B------:R-:W-:Y:S01]  /*6ab0*/  SHF.R.S32.HI R95, RZ, 0x18, R98 ;  /* 0x00000018ff5f7819 */ /* 0x000fe20000011462 */
[C---:B------:R-:W-:Y:S01]  /*6ac0*/  IMAD R41, R78.reuse, R45, RZ ;  /* 0x0000002d4e297224 */ /* 0x040fe200078e02ff */
[----:B------:R-:W-:Y:S01]  /*6ad0*/  SHF.R.S32.HI R85, RZ, 0x18, R114 ;  /* 0x00000018ff557819 */ /* 0x000fe20000011472 */
[----:B------:R-:W-:Y:S01]  /*6ae0*/  IMAD R40, R81, R80, R40 ;  /* 0x0000005051287224 */ /* 0x000fe200078e0228 */
[----:B------:R-:W-:Y:S01]  /*6af0*/  SHF.R.S32.HI R81, RZ, 0x18, R117 ;  /* 0x00000018ff517819 */ /* 0x000fe20000011475 */
[C---:B------:R-:W-:Y:S01]  /*6b00*/  IMAD R42, R78.reuse, R46, RZ ;  /* 0x0000002e4e2a7224 */ /* 0x040fe200078e02ff */
[----:B------:R-:W-:Y:S01]  /*6b10*/  I2IP.S8.S32.SAT R173, R43, R38, RZ ;  /* 0x000000262bad7239 */ /* 0x000fe200000014ff */
[----:B------:R-:W-:Y:S01]  /*6b20*/  IMAD R47, R78, R47, RZ ;  /* 0x0000002f4e2f7224 */ /* 0x000fe200078e02ff */
[----:B------:R-:W-:Y:S01]  /*6b30*/  SHF.R.S32.HI R96, RZ, 0x18, R99 ;  /* 0x00000018ff607819 */ /* 0x000fe20000011463 */
[----:B------:R-:W-:Y:S01]  /*6b40*/  IMAD R41, R82, R80, R41 ;  /* 0x0000005052297224 */ /* 0x000fe200078e0229 */
[----:B------:R-:W-:Y:S01]  /*6b50*/  I2IP.S8.S32.SAT R173, R37, R36, R173 ;  /* 0x0000002425ad7239 */ /* 0x000fe200000014ad */
[C---:B------:R-:W-:Y:S01]  /*6b60*/  IMAD R44, R78.reuse, R48, RZ ;  /* 0x000000304e2c7224 */ /* 0x040fe200078e02ff */
[----:B------:R-:W-:Y:S01]  /*6b70*/  SHF.R.S32.HI R82, RZ, 0x18, R115 ;  /* 0x00000018ff527819 */ /* 0x000fe20000011473 */
[-C--:B------:R-:W-:Y:S01]  /*6b80*/  IMAD R42, R81, R80.reuse, R42 ;  /* 0x00000050512a7224 */ /* 0x080fe200078e022a */
[----:B------:R-:W-:Y:S01]  /*6b90*/  SHF.R.S32.HI R97, RZ, 0x18, R100 ;  /* 0x00000018ff617819 */ /* 0x000fe20000011464 */
[C---:B------:R-:W-:Y:S01]  /*6ba0*/  IMAD R45, R78.reuse, R49, RZ ;  /* 0x000000314e2d7224 */ /* 0x040fe200078e02ff */
[----:B------:R-:W-:Y:S01]  /*6bb0*/  SHF.R.S32.HI R98, RZ, 0x18, R101 ;  /* 0x00000018ff627819 */ /* 0x000fe20000011465 */
[----:B------:R-:W-:Y:S01]  /*6bc0*/  IMAD R47, R95, R80, R47 ;  /* 0x000000505f2f7224 */ /* 0x000fe200078e022f */
[----:B------:R-:W-:Y:S01]  /*6bd0*/  SHF.R.S32.HI R99, RZ, 0x18, R102 ;  /* 0x00000018ff637819 */ /* 0x000fe20000011466 */
[----:B------:R-:W-:Y:S01]  /*6be0*/  IMAD R46, R78, R50, RZ ;  /* 0x000000324e2e7224 */ /* 0x000fe200078e02ff */
[----:B------:R-:W-:Y:S01]  /*6bf0*/  SHF.L.U32 R111, R100, 0x8, RZ ;  /* 0x00000008646f7819 */ /* 0x000fe200000006ff */
        /* <DEDUP_REMOVED lines=9> */
[----:B------:R-:W-:Y:S01]  /*6c90*/  SHF.R.S32.HI R100, RZ, 0x18, R103 ;  /* 0x00000018ff647819 */ /* 0x000fe20000011467 */
[----:B------:R-:W-:Y:S01]  /*6ca0*/  IMAD.MOV.U32 R81, RZ, RZ, R113 ;  /* 0x000000ffff517224 */ /* 0x000fe200078e0071 */
[----:B------:R-:W-:Y:S01]  /*6cb0*/  SHF.L.U32 R108, R101, 0x8, RZ ;  /* 0x00000008656c7819 */ /* 0x000fe200000006ff */
[-C--:B------:R-:W-:Y:S01]  /*6cc0*/  IMAD R51, R96, R80.reuse, R51 ;  /* 0x0000005060337224 */ /* 0x080fe200078e0233 */
[----:B------:R-:W-:Y:S01]  /*6cd0*/  SHF.L.U32 R105, R102, 0x8, RZ ;  /* 0x0000000866697819 */ /* 0x000fe200000006ff */
[C---:B------:R-:W-:Y:S01]  /*6ce0*/  IMAD R49, R78.reuse, R53, RZ ;  /* 0x000000354e317224 */ /* 0x040fe200078e02ff */
[----:B------:R-:W-:Y:S01]  /*6cf0*/  SHF.L.U32 R102, R103, 0x10, RZ ;  /* 0x0000001067667819 */ /* 0x000fe200000006ff */
[----:B------:R-:W-:Y:S01]  /*6d00*/  IMAD R48, R81, R80, R48 ;  /* 0x0000005051307224 */ /* 0x000fe200078e0230 */
[----:B------:R-:W-:Y:S01]  /*6d10*/  SHF.R.S32.HI R81, RZ, 0x18, R111 ;  /* 0x00000018ff517819 */ /* 0x000fe2000001146f */
[C---:B------:R-:W-:Y:S01]  /*6d20*/  IMAD R50, R78.reuse, R54, RZ ;  /* 0x000000364e327224 */ /* 0x040fe200078e02ff */
[----:B------:R-:W-:Y:S01]  /*6d30*/  I2IP.S8.S32.SAT R175, R51, R46, RZ ;  /* 0x0000002e33af7239 */ /* 0x000fe200000014ff */
[----:B------:R-:W-:Y:S01]  /*6d40*/  IMAD R55, R78, R55, RZ ;  /* 0x000000374e377224 */ /* 0x000fe200078e02ff */
[----:B------:R-:W-:Y:S01]  /*6d50*/  SHF.L.U32 R101, R103, 0x8, RZ ;  /* 0x0000000867657819 */ /* 0x000fe200000006ff */
[----:B------:R-:W-:Y:S01]  /*6d60*/  IMAD R49, R82, R80, R49 ;  /* 0x0000005052317224 */ /* 0x000fe200078e0231 */
[----:B------:R-:W-:Y:S01]  /*6d70*/  I2IP.S8.S32.SAT R175, R45, R44, R175 ;  /* 0x0000002c2daf7239 */ /* 0x000fe200000014af */
[C---:B------:R-:W-:Y:S01]  /*6d80*/  IMAD R52, R78.reuse, R56, RZ ;  /* 0x000000384e347224 */ /* 0x040fe200078e02ff */
[----:B------:R-:W-:Y:S01]  /*6d90*/  SHF.R.S32.HI R82, RZ, 0x18, R109 ;  /* 0x00000018ff527819 */ /* 0x000fe2000001146d */
[-C--:B------:R-:W-:Y:S01]  /*6da0*/  IMAD R50, R81, R80.reuse, R50 ;  /* 0x0000005051327224 */ /* 0x080fe200078e0232 */
[----:B------:R-:W-:Y:S01]  /*6db0*/  SHF.R.S32.HI R81, RZ, 0x18, R108 ;  /* 0x00000018ff517819 */ /* 0x000fe2000001146c */
[C---:B------:R-:W-:Y:S01]  /*6dc0*/  IMAD R53, R78.reuse, R57, RZ ;  /* 0x000000394e357224 */ /* 0x040fe200078e02ff */
[----:B------:R1:W-:Y:S01]  /*6dd0*/  STS.128 [R178+0x2200], R172 ;  /* 0x002200acb2007388 */ /* 0x0003e20000000c00 */
[----:B------:R-:W-:Y:S02]  /*6de0*/  IMAD R55, R97, R80, R55 ;  /* 0x0000005061377224 */ /* 0x000fe400078e0237 */
[C---:B------:R-:W-:Y:S02]  /*6df0*/  IMAD R54, R78.reuse, R58, RZ ;  /* 0x0000003a4e367224 */ /* 0x040fe400078e02ff */
[----:B------:R-:W-:Y:S01]  /*6e00*/  IMAD R52, R83, R80, R52 ;  /* 0x0000005053347224 */ /* 0x000fe200078e0234 */
[----:B------:R-:W-:Y:S01]  /*6e10*/  I2IP.S8.S32.SAT R192, R55, R50, RZ ;  /* 0x0000003237c07239 */ /* 0x000fe200000014ff */
[----:B------:R-:W-:Y:S01]  /*6e20*/  IMAD R59, R78, R59, RZ ;  /* 0x0000003b4e3b7224 */ /* 0x000fe200078e02ff */
[----:B------:R-:W-:Y:S01]  /*6e30*/  MOV R83, R107 ;  /* 0x0000006b00537202 */ /* 0x000fe20000000f00 */
[----:B------:R-:W-:Y:S01]  /*6e40*/  IMAD R53, R82, R80, R53 ;  /* 0x0000005052357224 */ /* 0x000fe200078e0235 */
[----:B------:R-:W-:Y:S01]  /*6e50*/  I2IP.S8.S32.SAT R192, R49, R48, R192 ;  /* 0x0000003031c07239 */ /* 0x000fe200000014c0 */
[C---:B------:R-:W-:Y:S01]  /*6e60*/  IMAD R56, R78.reuse, R60, RZ ;  /* 0x0000003c4e387224 */ /* 0x040fe200078e02ff */
[----:B------:R-:W-:Y:S01]  /*6e70*/  SHF.R.S32.HI R82, RZ, 0x18, R106 ;  /* 0x00000018ff527819 */ /* 0x000fe2000001146a */
[-C--:B------:R-:W-:Y:S01]  /*6e80*/  IMAD R54, R81, R80.reuse, R54 ;  /* 0x0000005051367224 */ /* 0x080fe200078e0236 */
[----:B------:R-:W-:Y:S01]  /*6e90*/  SHF.R.S32.HI R81, RZ, 0x18, R105 ;  /* 0x00000018ff517819 */ /* 0x000fe20000011469 */
[----:B------:R-:W-:Y:S02]  /*6ea0*/  IMAD R57, R78, R61, RZ ;  /* 0x0000003d4e397224 */ /* 0x000fe400078e02ff */
[----:B------:R-:W-:Y:S02]  /*6eb0*/  IMAD R59, R98, R80, R59 ;  /* 0x00000050623b7224 */ /* 0x000fe400078e023b */
[C---:B------:R-:W-:Y:S02]  /*6ec0*/  IMAD R58, R78.reuse, R62, RZ ;  /* 0x0000003e4e3a7224 */ /* 0x040fe400078e02ff */
[----:B------:R-:W-:Y:S01]  /*6ed0*/  IMAD R56, R83, R80, R56 ;  /* 0x0000005053387224 */ /* 0x000fe200078e0238 */
[----:B------:R-:W-:Y:S01]  /*6ee0*/  I2IP.S8.S32.SAT R193, R59, R54, RZ ;  /* 0x000000363bc17239 */ /* 0x000fe200000014ff */
[----:B------:R-:W-:Y:S01]  /*6ef0*/  IMAD R63, R78, R63, RZ ;  /* 0x0000003f4e3f7224 */ /* 0x000fe200078e02ff */
[----:B------:R-:W-:Y:S01]  /*6f00*/  MOV R83, R104 ;  /* 0x0000006800537202 */ /* 0x000fe20000000f00 */
[----:B------:R-:W-:Y:S01]  /*6f10*/  IMAD R57, R82, R80, R57 ;  /* 0x0000005052397224 */ /* 0x000fe200078e0239 */
[----:B------:R-:W-:Y:S01]  /*6f20*/  SHF.R.S32.HI R82, RZ, 0x18, R102 ;  /* 0x00000018ff527819 */ /* 0x000fe20000011466 */
[C---:B------:R-:W-:Y:S01]  /*6f30*/  IMAD R60, R78.reuse, R64, RZ ;  /* 0x000000404e3c7224 */ /* 0x040fe200078e02ff */
[----:B------:R-:W-:Y:S01]  /*6f40*/  I2IP.S8.S32.SAT R193, R53, R52, R193 ;  /* 0x0000003435c17239 */ /* 0x000fe200000014c1 */
[-C--:B------:R-:W-:Y:S01]  /*6f50*/  IMAD R58, R81, R80.reuse, R58 ;  /* 0x00000050513a7224 */ /* 0x080fe200078e023a */
[----:B------:R-:W-:Y:S01]  /*6f60*/  SHF.R.S32.HI R81, RZ, 0x18, R101 ;  /* 0x00000018ff517819 */ /* 0x000fe20000011465 */
[C---:B------:R-:W-:Y:S02]  /*6f70*/  IMAD R61, R78.reuse, R65, RZ ;  /* 0x000000414e3d7224 */ /* 0x040fe400078e02ff */
[-C--:B------:R-:W-:Y:S02]  /*6f80*/  IMAD R63, R99, R80.reuse, R63 ;  /* 0x00000050633f7224 */ /* 0x080fe400078e023f */
[----:B------:R-:W-:Y:S02]  /*6f90*/  IMAD R60, R83, R80, R60 ;  /* 0x00000050533c7224 */ /* 0x000fe400078e023c */
[----:B------:R-:W-:Y:S01]  /*6fa0*/  IMAD R62, R78, R66, RZ ;  /* 0x000000424e3e7224 */ /* 0x000fe200078e02ff */
[----:B------:R-:W-:Y:S01]  /*6fb0*/  I2IP.S8.S32.SAT R194, R63, R58, RZ ;  /* 0x0000003a3fc27239 */ /* 0x000fe200000014ff */
[----:B------:R-:W-:Y:S02]  /*6fc0*/  IMAD R61, R82, R80, R61 ;  /* 0x00000050523d7224 */ /* 0x000fe400078e023d */
[----:B------:R-:W-:Y:S01]  /*6fd0*/  IMAD R67, R78, R67, RZ ;  /* 0x000000434e437224 */ /* 0x000fe200078e02ff */
[----:B------:R-:W-:Y:S01]  /*6fe0*/  I2IP.S8.S32.SAT R194, R57, R56, R194 ;  /* 0x0000003839c27239 */ /* 0x000fe200000014c2 */
[-C--:B------:R-:W-:Y:S02]  /*6ff0*/  IMAD R62, R81, R80.reuse, R62 ;  /* 0x00000050513e7224 */ /* 0x080fe400078e023e */
[----:B------:R-:W-:Y:S05]  /*7000*/  IMAD R67, R100, R80, R67 ;  /* 0x0000005064437224 */ /* 0x000fea00078e0243 */
[----:B------:R-:W-:Y:S04]  /*7010*/  I2IP.S8.S32.SAT R189, R67, R62, RZ ;  /* 0x0000003e43bd7239 */ /* 0x000fe800000014ff */
[----:B------:R-:W-:Y:S02]  /*7020*/  I2IP.S8.S32.SAT R195, R61, R60, R189 ;  /* 0x0000003c3dc37239 */ /* 0x000fe400000014bd */
[----:B------:R-:W-:Y:S03]  /*7030*/  IADD3 R189, PT, PT, R76, 0x1, RZ ;  /* 0x000000014cbd7810 */ /* 0x000fe60007ffe0ff */
[----:B------:R1:W-:Y:S01]  /*7040*/  STS.128 [R177+0x2200], R192 ;  /* 0x002200c0b1007388 */ /* 0x0003e20000000c00 */
[----:B------:R-:W-:Y:S01]  /*7050*/  @!PT LDS RZ, [RZ] ;  /* 0x00000000fffff984 */ /* 0x000fe20000000800 */
[----:B------:R-:W-:Y:S01]  /*7060*/  @!PT LDS RZ, [RZ] ;  /* 0x00000000fffff984 */ /* 0x000fe20000000800 */
[----:B------:R-:W-:Y:S01]  /*7070*/  @!PT LDS RZ, [RZ] ;  /* 0x00000000fffff984 */ /* 0x000fe20000000800 */
[----:B------:R-:W-:Y:S01]  /*7080*/  @!PT LDS RZ, [RZ] ;  /* 0x00000000fffff984 */ /* 0x000fe20000000800 */
[----:B------:R3:W-:Y:S07]  /*7090*/  MEMBAR.ALL.CTA ;  /* 0x0000000000007992 */ /* 0x0007ee0000008000 */
[----:B---3--:R-:W3:Y:S02]  /*70a0*/  FENCE.VIEW.ASYNC.S ;  /* 0x00000000000073c6 */ /* 0x008ee40000000000 */
[----:B---3--:R-:W-:Y:S06]  /*70b0*/  BAR.SYNC.DEFER_BLOCKING 0x1, 0x80 ;  /* 0x0042000000007b1d */ /* 0x008fec0000010000 */
[----:B------:R-:W-:Y:S05]  /*70c0*/  @P0 BRA `(.L_x_107) ;  /* 0x0000000000340947 */ /* 0x000fea0003800000 */
[----:B------:R-:W-:Y:S01]  /*70d0*/  UIADD3 UR12, UPT, UPT, UR43, 0x2200, URZ ;  /* 0x000022002b0c7890 */ /* 0x000fe2000fffe0ff */
[----:B------:R-:W-:Y:S01]  /*70e0*/  R2UR UR9, R165 ;  /* 0x00000000a50972ca */ /* 0x000fe200000e0000 */
[----:B------:R-:W-:Y:S01]  /*70f0*/  UIADD3 UR10, UP0, UPT, UR46, 0x680, URZ ;  /* 0x000006802e0a7890 */ /* 0x000fe2000ff1e0ff */
[----:B------:R-:W-:Y:S01]  /*7100*/  R2UR UR8, R167 ;  /* 0x00000000a70872ca */ /* 0x000fe200000e0000 */
[----:B------:R-:W-:Y:S02]  /*7110*/  UMOV UR7, UR36 ;  /* 0x0000002400077c82 */ /* 0x000fe40008000000 */
[----:B------:R-:W-:Y:S01]  /*7120*/  IMAD.U32 R186, RZ, RZ, UR12 ;  /* 0x0000000cffba7e24 */ /* 0x000fe2000f8e00ff */
[----:B------:R-:W-:Y:S04]  /*7130*/  UIADD3.X UR11, UPT, UPT, URZ, UR47, URZ, UP0, !UPT ;  /* 0x0000002fff0b7290 */ /* 0x000fe800087fe4ff */
[----:B------:R-:W-:Y:S03]  /*7140*/  R2UR UR4, R186 ;  /* 0x00000000ba0472ca */ /* 0x000fe600000e0000 */
[----:B------:R-:W-:Y:S02]  /*7150*/  USHF.L.U32 UR5, UR9, 0x6, URZ ;  /* 0x0000000609057899 */ /* 0x000fe400080006ff */
[----:B------:R-:W-:Y:S09]  /*7160*/  USHF.L.U32 UR6, UR8, 0x7, URZ ;  /* 0x0000000708067899 */ /* 0x000ff200080006ff */
[----:B------:R3:W-:Y:S01]  /*7170*/  UTMASTG.3D [UR4], [UR10] ;  /* 0x000000040a0073b5 */ /* 0x0007e20008010000 */
[----:B------:R0:W-:Y:S01]  /*7180*/  UTMACMDFLUSH ;  /* 0x00000000000079b7 */ /* 0x0001e20000000000 */
[----:B---3--:R-:W-:Y:S04]  /*7190*/  DEPBAR.LE SB0, 0x0 ;  /* 0x000080000000791a */ /* 0x008fe80000000000 */
.L_x_107:
[----:B------:R-:W-:Y:S05]  /*71a0*/  BSYNC.RECONVERGENT B0 ;  /* 0x0000000000007941 */ /* 0x000fea0003800200 */
.L_x_106:
[----:B------:R-:W-:Y:S01]  /*71b0*/  BAR.SYNC.DEFER_BLOCKING 0x1, 0x80 ;  /* 0x0042000000007b1d */ /* 0x000fe20000010000 */
[----:B------:R-:W-:Y:S01]  /*71c0*/  ISETP.NE.AND P2, PT, R187, RZ, PT ;  /* 0x000000ffbb00720c */ /* 0x000fe20003f45270 */
[----:B------:R-:W-:Y:S01]  /*71d0*/  IMAD.IADD R165, R75, 0x1, R164 ;  /* 0x000000014ba57824 */ /* 0x000fe200078e02a4 */
[----:B------:R-:W-:Y:S01]  /*71e0*/  ISETP.NE.AND P0, PT, R188, 0x2, PT ;  /* 0x00000002bc00780c */ /* 0x000fe20003f05270 */
[----:B------:R-:W-:Y:S01]  /*71f0*/  IMAD.IADD R167, R77, 0x1, R166 ;  /* 0x000000014da77824 */ /* 0x000fe200078e02a6 */
[----:B------:R-:W-:Y:S02]  /*7200*/  ISETP.NE.AND P1, PT, R189, 0x4, PT ;  /* 0x00000004bd00780c */ /* 0x000fe40003f25270 */
[----:B------:R-:W-:Y:S02]  /*7210*/  SEL R3, RZ, 0x1, P0 ;  /* 0x00000001ff037807 */ /* 0x000fe40000000000 */
[----:B------:R-:W-:Y:S02]  /*7220*/  SEL R0, RZ, 0x1, P1 ;  /* 0x00000001ff007807 */ /* 0x000fe40000800000 */
[----:B------:R-:W-:Y:S02]  /*7230*/  LOP3.LUT R184, R184, R3, RZ, 0x3c, !PT ;  /* 0x00000003b8b87212 */ /* 0x000fe400078e3cff */
[----:B------:R-:W-:Y:S02]  /*7240*/  LOP3.LUT R185, R185, R0, RZ, 0x3c, !PT ;  /* 0x00000000b9b97212 */ /* 0x000fe400078e3cff */
[----:B------:R-:W-:Y:S02]  /*7250*/  @P2 R2UR UR36, R182 ;  /* 0x00000000b62422ca */ /* 0x000fe400000e0000 */
[----:B------:R-:W-:Y:S02]  /*7260*/  SEL R188, R188, RZ, P0 ;  /* 0x000000ffbcbc7207 */ /* 0x000fe40000000000 */
[----:B------:R-:W-:Y:S01]  /*7270*/  SEL R76, R189, RZ, P1 ;  /* 0x000000ffbd4c7207 */ /* 0x000fe20000800000 */
[----:B------:R-:W-:Y:S10]  /*7280*/  @P2 BRA `(.L_x_108) ;  /* 0xffffffdc00342947 */ /* 0x000ff4000383ffff */
[----:B------:R-:W-:Y:S05]  /*7290*/  EXIT ;  /* 0x000000000000794d */ /* 0x000fea0003800000 */
.L_x_20:
[----:B--2---:R2:W1:Y:S02]  /*72a0*/  SYNCS.PHASECHK.TRANS64.TRYWAIT P0, [R3+URZ+0x1a0], R2 ;  /* 0x0001a002030075a7 */ /* 0x00446400080011ff */
[----:B-1----:R-:W-:Y:S05]  /*72b0*/  @!P0 NANOSLEEP.SYNCS 0x989680 ;  /* 0x009896800000895d */ /* 0x002fea0003900000 */
[----:B------:R-:W1:Y:S02]  /*72c0*/  @!P0 SYNCS.PHASECHK.TRANS64 P0, [R3+URZ+0x1a0], R2 ;  /* 0x0001a002030085a7 */ /* 0x000e6400080010ff */
[----:B-1----:R-:W-:Y:S05]  /*72d0*/  @!P0 BRA `(.L_x_20) ;  /* 0xfffffffc00f08947 */ /* 0x002fea000383ffff */
[----:B------:R-:W-:Y:S05]  /*72e0*/  BRA `(.L_x_109) ;  /* 0xffffffa4001c7947 */ /* 0x000fea000383ffff */
.L_x_23:
[----:B-1----:R-:W-:-:S07]  /*72f0*/  MOV R2, UR33 ;  /* 0x0000002100027c02 */ /* 0x002fce0008000f00 */
.L_x_110:
[----:B-1----:R1:W2:Y:S02]  /*7300*/  SYNCS.PHASECHK.TRANS64.TRYWAIT P0, [R2+URZ+0x88], R5 ;  /* 0x00008805020075a7 */ /* 0x0022a400080011ff */
[----:B--2---:R-:W-:Y:S05]  /*7310*/  @!P0 NANOSLEEP.SYNCS 0x989680 ;  /* 0x009896800000895d */ /* 0x004fea0003900000 */
[----:B------:R-:W2:Y:S02]  /*7320*/  @!P0 SYNCS.PHASECHK.TRANS64 P0, [R2+URZ+0x88], R5 ;  /* 0x00008805020085a7 */ /* 0x000ea400080010ff */
[----:B--2---:R-:W-:Y:S05]  /*7330*/  @!P0 BRA `(.L_x_110) ;  /* 0xfffffffc00f08947 */ /* 0x004fea000383ffff */
[----:B------:R-:W-:Y:S05]  /*7340*/  BRA `(.L_x_22) ;  /* 0xffffffa4006c7947 */ /* 0x000fea000383ffff */
.L_x_29:
[----:B-1----:R-:W-:-:S07]  /*7350*/  MOV R2, UR17 ;  /* 0x0000001100027c02 */ /* 0x002fce0008000f00 */
.L_x_111:
[----:B-1----:R1:W2:Y:S02]  /*7360*/  SYNCS.PHASECHK.TRANS64.TRYWAIT P0, [R2+URZ+0x88], R5 ;  /* 0x00008805020075a7 */ /* 0x0022a400080011ff */
[----:B--2---:R-:W-:Y:S05]  /*7370*/  @!P0 NANOSLEEP.SYNCS 0x989680 ;  /* 0x009896800000895d */ /* 0x004fea0003900000 */
[----:B------:R-:W2:Y:S02]  /*7380*/  @!P0 SYNCS.PHASECHK.TRANS64 P0, [R2+URZ+0x88], R5 ;  /* 0x00008805020085a7 */ /* 0x000ea400080010ff */
[----:B--2---:R-:W-:Y:S05]  /*7390*/  @!P0 BRA `(.L_x_111) ;  /* 0xfffffffc00f08947 */ /* 0x004fea000383ffff */
[----:B------:R-:W-:Y:S05]  /*73a0*/  BRA `(.L_x_28) ;  /* 0xffffffa800147947 */ /* 0x000fea000383ffff */
.L_x_33:
[----:B-1----:R1:W2:Y:S02]  /*73b0*/  SYNCS.PHASECHK.TRANS64.TRYWAIT P0, [R2+URZ+0x130], R3 ;  /* 0x00013003020075a7 */ /* 0x0022a400080011ff */
[----:B--2---:R-:W-:Y:S05]  /*73c0*/  @!P0 NANOSLEEP.SYNCS 0x989680 ;  /* 0x009896800000895d */ /* 0x004fea0003900000 */
[----:B------:R-:W2:Y:S02]  /*73d0*/  @!P0 SYNCS.PHASECHK.TRANS64 P0, [R2+URZ+0x130], R3 ;  /* 0x00013003020085a7 */ /* 0x000ea400080010ff */
[----:B--2---:R-:W-:Y:S05]  /*73e0*/  @!P0 BRA `(.L_x_33) ;  /* 0xfffffffc00f08947 */ /* 0x004fea000383ffff */
[----:B------:R-:W-:Y:S05]  /*73f0*/  BRA `(.L_x_112) ;  /* 0xffffffa800a47947 */ /* 0x000fea000383ffff */
.L_x_37:
[----:B----4-:R-:W-:-:S07]  /*7400*/  MOV R0, UR5 ;  /* 0x0000000500007c02 */ /* 0x010fce0008000f00 */
.L_x_113:
[----:B-1----:R1:W2:Y:S02]  /*7410*/  SYNCS.PHASECHK.TRANS64.TRYWAIT P0, [R0+URZ], R3 ;  /* 0x00000003000075a7 */ /* 0x0022a400080011ff */
[----:B--2---:R-:W-:Y:S05]  /*7420*/  @!P0 NANOSLEEP.SYNCS 0x989680 ;  /* 0x009896800000895d */ /* 0x004fea0003900000 */
[----:B------:R-:W2:Y:S02]  /*7430*/  @!P0 SYNCS.PHASECHK.TRANS64 P0, [R0+URZ], R3 ;  /* 0x00000003000085a7 */ /* 0x000ea400080010ff */
[----:B--2---:R-:W-:Y:S05]  /*7440*/  @!P0 BRA `(.L_x_113) ;  /* 0xfffffffc00f08947 */ /* 0x004fea000383ffff */
[----:B------:R-:W-:Y:S05]  /*7450*/  BRA `(.L_x_114) ;  /* 0xffffffb000147947 */ /* 0x000fea000383ffff */
.L_x_38:
[----:B----4-:R-:W-:-:S07]  /*7460*/  MOV R0, UR5 ;  /* 0x0000000500007c02 */ /* 0x010fce0008000f00 */
.L_x_115:
[----:B-1----:R1:W2:Y:S02]  /*7470*/  SYNCS.PHASECHK.TRANS64.TRYWAIT P0, [R0+URZ], R3 ;  /* 0x00000003000075a7 */ /* 0x0022a400080011ff */
[----:B--2---:R-:W-:Y:S05]  /*7480*/  @!P0 NANOSLEEP.SYNCS 0x989680 ;  /* 0x009896800000895d */ /* 0x004fea0003900000 */
[----:B------:R-:W2:Y:S02]  /*7490*/  @!P0 SYNCS.PHASECHK.TRANS64 P0, [R0+URZ], R3 ;  /* 0x00000003000085a7 */ /* 0x000ea400080010ff */
[----:B--2---:R-:W-:Y:S05]  /*74a0*/  @!P0 BRA `(.L_x_115) ;  /* 0xfffffffc00f08947 */ /* 0x004fea000383ffff */
[----:B------:R-:W-:Y:S05]  /*74b0*/  BRA `(.L_x_116) ;  /* 0xffffffb000207947 */ /* 0x000fea000383ffff */
.L_x_39:
[----:B----4-:R-:W-:-:S07]  /*74c0*/  MOV R0, UR5 ;  /* 0x0000000500007c02 */ /* 0x010fce0008000f00 */
.L_x_117:
[----:B-1----:R1:W2:Y:S02]  /*74d0*/  SYNCS.PHASECHK.TRANS64.TRYWAIT P0, [R0+URZ], R3 ;  /* 0x00000003000075a7 */ /* 0x0022a400080011ff */
[----:B--2---:R-:W-:Y:S05]  /*74e0*/  @!P0 NANOSLEEP.SYNCS 0x989680 ;  /* 0x009896800000895d */ /* 0x004fea0003900000 */
[----:B------:R-:W2:Y:S02]  /*74f0*/  @!P0 SYNCS.PHASECHK.TRANS64 P0, [R0+URZ], R3 ;  /* 0x00000003000085a7 */ /* 0x000ea400080010ff */
[----:B--2---:R-:W-:Y:S05]  /*7500*/  @!P0 BRA `(.L_x_117) ;  /* 0xfffffffc00f08947 */ /* 0x004fea000383ffff */
[----:B------:R-:W-:Y:S05]  /*7510*/  BRA `(.L_x_118) ;  /* 0xffffffb0002c7947 */ /* 0x000fea000383ffff */
.L_x_40:
[----:B----4-:R-:W-:-:S07]  /*7520*/  MOV R0, UR5 ;  /* 0x0000000500007c02 */ /* 0x010fce0008000f00 */
.L_x_119:
[----:B-1----:R1:W2:Y:S02]  /*7530*/  SYNCS.PHASECHK.TRANS64.TRYWAIT P0, [R0+URZ], R3 ;  /* 0x00000003000075a7 */ /* 0x0022a400080011ff */
[----:B--2---:R-:W-:Y:S05]  /*7540*/  @!P0 NANOSLEEP.SYNCS 0x989680 ;  /* 0x009896800000895d */ /* 0x004fea0003900000 */
[----:B------:R-:W2:Y:S02]  /*7550*/  @!P0 SYNCS.PHASECHK.TRANS64 P0, [R0+URZ], R3 ;  /* 0x00000003000085a7 */ /* 0x000ea400080010ff */
[----:B--2---:R-:W-:Y:S05]  /*7560*/  @!P0 BRA `(.L_x_119) ;  /* 0xfffffffc00f08947 */ /* 0x004fea000383ffff */
[----:B------:R-:W-:Y:S05]  /*7570*/  BRA `(.L_x_120) ;  /* 0xffffffb000387947 */ /* 0x000fea000383ffff */
.L_x_41:
[----:B----4-:R-:W-:-:S07]  /*7580*/  MOV R0, UR5 ;  /* 0x0000000500007c02 */ /* 0x010fce0008000f00 */
.L_x_121:
[----:B-1----:R1:W2:Y:S02]  /*7590*/  SYNCS.PHASECHK.TRANS64.TRYWAIT P0, [R0+URZ], R3 ;  /* 0x00000003000075a7 */ /* 0x0022a400080011ff */
[----:B--2---:R-:W-:Y:S05]  /*75a0*/  @!P0 NANOSLEEP.SYNCS 0x989680 ;  /* 0x009896800000895d */ /* 0x004fea0003900000 */
[----:B------:R-:W2:Y:S02]  /*75b0*/  @!P0 SYNCS.PHASECHK.TRANS64 P0, [R0+URZ], R3 ;  /* 0x00000003000085a7 */ /* 0x000ea400080010ff */
[----:B--2---:R-:W-:Y:S05]  /*75c0*/  @!P0 BRA `(.L_x_121) ;  /* 0xfffffffc00f08947 */ /* 0x004fea000383ffff */
[----:B------:R-:W-:Y:S05]  /*75d0*/  BRA `(.L_x_122) ;  /* 0xffffffb000447947 */ /* 0x000fea000383ffff */
.L_x_42:
[----:B----4-:R-:W-:-:S07]  /*75e0*/  MOV R0, UR5 ;  /* 0x0000000500007c02 */ /* 0x010fce0008000f00 */
.L_x_123:
[----:B-1----:R1:W2:Y:S02]  /*75f0*/  SYNCS.PHASECHK.TRANS64.TRYWAIT P0, [R0+URZ], R3 ;  /* 0x00000003000075a7 */ /* 0x0022a400080011ff */
[----:B--2---:R-:W-:Y:S05]  /*7600*/  @!P0 NANOSLEEP.SYNCS 0x989680 ;  /* 0x009896800000895d */ /* 0x004fea0003900000 */
[----:B------:R-:W2:Y:S02]  /*7610*/  @!P0 SYNCS.PHASECHK.TRANS64 P0, [R0+URZ], R3 ;  /* 0x00000003000085a7 */ /* 0x000ea400080010ff */
[----:B--2---:R-:W-:Y:S05]  /*7620*/  @!P0 BRA `(.L_x_123) ;  /* 0xfffffffc00f08947 */ /* 0x004fea000383ffff */
[----:B------:R-:W-:Y:S05]  /*7630*/  BRA `(.L_x_124) ;  /* 0xffffffb000507947 */ /* 0x000fea000383ffff */
.L_x_43:
[----:B----4-:R-:W-:-:S07]  /*7640*/  MOV R0, UR5 ;  /* 0x0000000500007c02 */ /* 0x010fce0008000f00 */
.L_x_125:
[----:B-1----:R1:W2:Y:S02]  /*7650*/  SYNCS.PHASECHK.TRANS64.TRYWAIT P0, [R0+URZ], R3 ;  /* 0x00000003000075a7 */ /* 0x0022a400080011ff */
[----:B--2---:R-:W-:Y:S05]  /*7660*/  @!P0 NANOSLEEP.SYNCS 0x989680 ;  /* 0x009896800000895d */ /* 0x004fea0003900000 */
[----:B------:R-:W2:Y:S02]  /*7670*/  @!P0 SYNCS.PHASECHK.TRANS64 P0, [R0+URZ], R3 ;  /* 0x00000003000085a7 */ /* 0x000ea400080010ff */
[----:B--2---:R-:W-:Y:S05]  /*7680*/  @!P0 BRA `(.L_x_125) ;  /* 0xfffffffc00f08947 */ /* 0x004fea000383ffff */
[----:B------:R-:W-:Y:S05]  /*7690*/  BRA `(.L_x_126) ;  /* 0xffffffb0005c7947 */ /* 0x000fea000383ffff */
.L_x_44:
[----:B----4-:R-:W-:-:S07]  /*76a0*/  MOV R0, UR5 ;  /* 0x0000000500007c02 */ /* 0x010fce0008000f00 */
.L_x_127:
[----:B-1----:R1:W2:Y:S02]  /*76b0*/  SYNCS.PHASECHK.TRANS64.TRYWAIT P0, [R0+URZ], R3 ;  /* 0x00000003000075a7 */ /* 0x0022a400080011ff */
[----:B--2---:R-:W-:Y:S05]  /*76c0*/  @!P0 NANOSLEEP.SYNCS 0x989680 ;  /* 0x009896800000895d */ /* 0x004fea0003900000 */
[----:B------:R-:W2:Y:S02]  /*76d0*/  @!P0 SYNCS.PHASECHK.TRANS64 P0, [R0+URZ], R3 ;  /* 0x00000003000085a7 */ /* 0x000ea400080010ff */
[----:B--2---:R-:W-:Y:S05]  /*76e0*/  @!P0 BRA `(.L_x_127) ;  /* 0xfffffffc00f08947 */ /* 0x004fea000383ffff */
[----:B------:R-:W-:Y:S05]  /*76f0*/  BRA `(.L_x_128) ;  /* 0xffffffb000687947 */ /* 0x000fea000383ffff */
.L_x_45:
[----:B----4-:R-:W-:-:S07]  /*7700*/  MOV R0, UR5 ;  /* 0x0000000500007c02 */ /* 0x010fce0008000f00 */
.L_x_129:
[----:B-1----:R1:W2:Y:S02]  /*7710*/  SYNCS.PHASECHK.TRANS64.TRYWAIT P0, [R0+URZ], R3 ;  /* 0x00000003000075a7 */ /* 0x0022a400080011ff */
[----:B--2---:R-:W-:Y:S05]  /*7720*/  @!P0 NANOSLEEP.SYNCS 0x989680 ;  /* 0x009896800000895d */ /* 0x004fea0003900000 */
[----:B------:R-:W2:Y:S02]  /*7730*/  @!P0 SYNCS.PHASECHK.TRANS64 P0, [R0+URZ], R3 ;  /* 0x00000003000085a7 */ /* 0x000ea400080010ff */
[----:B--2---:R-:W-:Y:S05]  /*7740*/  @!P0 BRA `(.L_x_129) ;  /* 0xfffffffc00f08947 */ /* 0x004fea000383ffff */
[----:B------:R-:W-:Y:S05]  /*7750*/  BRA `(.L_x_130) ;  /* 0xffffffb000747947 */ /* 0x000fea000383ffff */
.L_x_46:
[----:B----4-:R-:W-:-:S07]  /*7760*/  MOV R0, UR5 ;  /* 0x0000000500007c02 */ /* 0x010fce0008000f00 */
.L_x_131:
[----:B-1----:R1:W2:Y:S02]  /*7770*/  SYNCS.PHASECHK.TRANS64.TRYWAIT P0, [R0+URZ], R3 ;  /* 0x00000003000075a7 */ /* 0x0022a400080011ff */
[----:B--2---:R-:W-:Y:S05]  /*7780*/  @!P0 NANOSLEEP.SYNCS 0x989680 ;  /* 0x009896800000895d */ /* 0x004fea0003900000 */
[----:B------:R-:W2:Y:S02]  /*7790*/  @!P0 SYNCS.PHASECHK.TRANS64 P0, [R0+URZ], R3 ;  /* 0x00000003000085a7 */ /* 0x000ea400080010ff */
[----:B--2---:R-:W-:Y:S05]  /*77a0*/  @!P0 BRA `(.L_x_131) ;  /* 0xfffffffc00f08947 */ /* 0x004fea000383ffff */
[----:B------:R-:W-:Y:S05]  /*77b0*/  BRA `(.L_x_132) ;  /* 0xffffffb000807947 */ /* 0x000fea000383ffff */
.L_x_47:
[----:B----4-:R-:W-:-:S07]  /*77c0*/  MOV R0, UR5 ;  /* 0x0000000500007c02 */ /* 0x010fce0008000f00 */
.L_x_133:
[----:B-1----:R1:W2:Y:S02]  /*77d0*/  SYNCS.PHASECHK.TRANS64.TRYWAIT P0, [R0+URZ], R3 ;  /* 0x00000003000075a7 */ /* 0x0022a400080011ff */
[----:B--2---:R-:W-:Y:S05]  /*77e0*/  @!P0 NANOSLEEP.SYNCS 0x989680 ;  /* 0x009896800000895d */ /* 0x004fea0003900000 */
[----:B------:R-:W2:Y:S02]  /*77f0*/  @!P0 SYNCS.PHASECHK.TRANS64 P0, [R0+URZ], R3 ;  /* 0x00000003000085a7 */ /* 0x000ea400080010ff */
[----:B--2---:R-:W-:Y:S05]  /*7800*/  @!P0 BRA `(.L_x_133) ;  /* 0xfffffffc00f08947 */ /* 0x004fea000383ffff */
[----:B------:R-:W-:Y:S05]  /*7810*/  BRA `(.L_x_134) ;  /* 0xffffffb0008c7947 */ /* 0x000fea000383ffff */
.L_x_48:
[----:B----4-:R-:W-:-:S07]  /*7820*/  MOV R0, UR5 ;  /* 0x0000000500007c02 */ /* 0x010fce0008000f00 */
.L_x_135:
[----:B-1----:R1:W2:Y:S02]  /*7830*/  SYNCS.PHASECHK.TRANS64.TRYWAIT P0, [R0+URZ], R3 ;  /* 0x00000003000075a7 */ /* 0x0022a400080011ff */
[----:B--2---:R-:W-:Y:S05]  /*7840*/  @!P0 NANOSLEEP.SYNCS 0x989680 ;  /* 0x009896800000895d */ /* 0x004fea0003900000 */
[----:B------:R-:W2:Y:S02]  /*7850*/  @!P0 SYNCS.PHASECHK.TRANS64 P0, [R0+URZ], R3 ;  /* 0x00000003000085a7 */ /* 0x000ea400080010ff */
[----:B--2---:R-:W-:Y:S05]  /*7860*/  @!P0 BRA `(.L_x_135) ;  /* 0xfffffffc00f08947 */ /* 0x004fea000383ffff */
[----:B------:R-:W-:Y:S05]  /*7870*/  BRA `(.L_x_136) ;  /* 0xffffffb000987947 */ /* 0x000fea000383ffff */
.L_x_49:
[----:B----4-:R-:W-:-:S07]  /*7880*/  MOV R0, UR5 ;  /* 0x0000000500007c02 */ /* 0x010fce0008000f00 */
.L_x_137:
[----:B-1----:R1:W2:Y:S02]  /*7890*/  SYNCS.PHASECHK.TRANS64.TRYWAIT P0, [R0+URZ], R3 ;  /* 0x00000003000075a7 */ /* 0x0022a400080011ff */
[----:B--2---:R-:W-:Y:S05]  /*78a0*/  @!P0 NANOSLEEP.SYNCS 0x989680 ;  /* 0x009896800000895d */ /* 0x004fea0003900000 */
[----:B------:R-:W2:Y:S02]  /*78b0*/  @!P0 SYNCS.PHASECHK.TRANS64 P0, [R0+URZ], R3 ;  /* 0x00000003000085a7 */ /* 0x000ea400080010ff */
[----:B--2---:R-:W-:Y:S05]  /*78c0*/  @!P0 BRA `(.L_x_137) ;  /* 0xfffffffc00f08947 */ /* 0x004fea000383ffff */
[----:B------:R-:W-:Y:S05]  /*78d0*/  BRA `(.L_x_138) ;  /* 0xffffffb000a47947 */ /* 0x000fea000383ffff */
.L_x_50:
[----:B----4-:R-:W-:-:S07]  /*78e0*/  MOV R0, UR5 ;  /* 0x0000000500007c02 */ /* 0x010fce0008000f00 */
.L_x_139:
[----:B-1----:R1:W2:Y:S02]  /*78f0*/  SYNCS.PHASECHK.TRANS64.TRYWAIT P0, [R0+URZ], R3 ;  /* 0x00000003000075a7 */ /* 0x0022a400080011ff */
[----:B--2---:R-:W-:Y:S05]  /*7900*/  @!P0 NANOSLEEP.SYNCS 0x989680 ;  /* 0x009896800000895d */ /* 0x004fea0003900000 */
[----:B------:R-:W2:Y:S02]  /*7910*/  @!P0 SYNCS.PHASECHK.TRANS64 P0, [R0+URZ], R3 ;  /* 0x00000003000085a7 */ /* 0x000ea400080010ff */
[----:B--2---:R-:W-:Y:S05]  /*7920*/  @!P0 BRA `(.L_x_139) ;  /* 0xfffffffc00f08947 */ /* 0x004fea000383ffff */
[----:B------:R-:W-:Y:S05]  /*7930*/  BRA `(.L_x_140) ;  /* 0xffffffb000b07947 */ /* 0x000fea000383ffff */
.L_x_51:
[----:B----4-:R-:W-:-:S07]  /*7940*/  MOV R0, UR5 ;  /* 0x0000000500007c02 */ /* 0x010fce0008000f00 */
.L_x_141:
[----:B-1----:R1:W2:Y:S02]  /*7950*/  SYNCS.PHASECHK.TRANS64.TRYWAIT P0, [R0+URZ], R3 ;  /* 0x00000003000075a7 */ /* 0x0022a400080011ff */
[----:B--2---:R-:W-:Y:S05]  /*7960*/  @!P0 NANOSLEEP.SYNCS 0x989680 ;  /* 0x009896800000895d */ /* 0x004fea0003900000 */
[----:B------:R-:W2:Y:S02]  /*7970*/  @!P0 SYNCS.PHASECHK.TRANS64 P0, [R0+URZ], R3 ;  /* 0x00000003000085a7 */ /* 0x000ea400080010ff */
[----:B--2---:R-:W-:Y:S05]  /*7980*/  @!P0 BRA `(.L_x_141) ;  /* 0xfffffffc00f08947 */ /* 0x004fea000383ffff */
[----:B------:R-:W-:Y:S05]  /*7990*/  BRA `(.L_x_142) ;  /* 0xffffffb000bc7947 */ /* 0x000fea000383ffff */
.L_x_52:
[----:B----4-:R-:W-:-:S07]  /*79a0*/  MOV R0, UR5 ;  /* 0x0000000500007c02 */ /* 0x010fce0008000f00 */
.L_x_143:
[----:B-1----:R1:W2:Y:S02]  /*79b0*/  SYNCS.PHASECHK.TRANS64.TRYWAIT P0, [R0+URZ], R3 ;  /* 0x00000003000075a7 */ /* 0x0022a400080011ff */
[----:B--2---:R-:W-:Y:S05]  /*79c0*/  @!P0 NANOSLEEP.SYNCS 0x989680 ;  /* 0x009896800000895d */ /* 0x004fea0003900000 */
[----:B------:R-:W2:Y:S02]  /*79d0*/  @!P0 SYNCS.PHASECHK.TRANS64 P0, [R0+URZ], R3 ;  /* 0x00000003000085a7 */ /* 0x000ea400080010ff */
[----:B--2---:R-:W-:Y:S05]  /*79e0*/  @!P0 BRA `(.L_x_143) ;  /* 0xfffffffc00f08947 */ /* 0x004fea000383ffff */
[----:B------:R-:W-:Y:S05]  /*79f0*/  BRA `(.L_x_144) ;  /* 0xffffffb000c87947 */ /* 0x000fea000383ffff */
.L_x_55:
[----:B-1----:R1:W2:Y:S02]  /*7a00*/  SYNCS.PHASECHK.TRANS64.TRYWAIT P0, [R0+URZ+0x190], R5 ;  /* 0x00019005000075a7 */ /* 0x0022a400080011ff */
[----:B--2---:R-:W-:Y:S05]  /*7a10*/  @!P0 NANOSLEEP.SYNCS 0x989680 ;  /* 0x009896800000895d */ /* 0x004fea0003900000 */
[----:B------:R-:W2:Y:S02]  /*7a20*/  @!P0 SYNCS.PHASECHK.TRANS64 P0, [R0+URZ+0x190], R5 ;  /* 0x00019005000085a7 */ /* 0x000ea400080010ff */
[----:B--2---:R-:W-:Y:S05]  /*7a30*/  @!P0 BRA `(.L_x_55) ;  /* 0xfffffffc00f08947 */ /* 0x004fea000383ffff */
[----:B------:R-:W-:Y:S05]  /*7a40*/  BRA `(.L_x_145) ;  /* 0xffffffb400247947 */ /* 0x000fea000383ffff */
.L_x_56:
[----:B------:R-:W-:-:S07]  /*7a50*/  MOV R0, UR5 ;  /* 0x0000000500007c02 */ /* 0x000fce0008000f00 */
.L_x_146:
[----:B-1----:R1:W2:Y:S02]  /*7a60*/  SYNCS.PHASECHK.TRANS64.TRYWAIT P0, [R0+URZ+0x140], R5 ;  /* 0x00014005000075a7 */ /* 0x0022a400080011ff */
[----:B--2---:R-:W-:Y:S05]  /*7a70*/  @!P0 NANOSLEEP.SYNCS 0x989680 ;  /* 0x009896800000895d */ /* 0x004fea0003900000 */
[----:B------:R-:W2:Y:S02]  /*7a80*/  @!P0 SYNCS.PHASECHK.TRANS64 P0, [R0+URZ+0x140], R5 ;  /* 0x00014005000085a7 */ /* 0x000ea400080010ff */
[----:B--2---:R-:W-:Y:S05]  /*7a90*/  @!P0 BRA `(.L_x_146) ;  /* 0xfffffffc00f08947 */ /* 0x004fea000383ffff */
[----:B------:R-:W-:Y:S05]  /*7aa0*/  BRA `(.L_x_147) ;  /* 0xffffffb400347947 */ /* 0x000fea000383ffff */
.L_x_57:
[----:B-1----:R1:W2:Y:S02]  /*7ab0*/  SYNCS.PHASECHK.TRANS64.TRYWAIT P1, [R0+URZ+0x130], R5 ;  /* 0x00013005000075a7 */ /* 0x0022a400080211ff */
[----:B--2---:R-:W-:Y:S05]  /*7ac0*/  @!P1 NANOSLEEP.SYNCS 0x989680 ;  /* 0x009896800000995d */ /* 0x004fea0003900000 */
[----:B------:R-:W2:Y:S02]  /*7ad0*/  @!P1 SYNCS.PHASECHK.TRANS64 P1, [R0+URZ+0x130], R5 ;  /* 0x00013005000095a7 */ /* 0x000ea400080210ff */
[----:B--2---:R-:W-:Y:S05]  /*7ae0*/  @!P1 BRA `(.L_x_57) ;  /* 0xfffffffc00f09947 */ /* 0x004fea000383ffff */
[----:B------:R-:W-:Y:S05]  /*7af0*/  BRA `(.L_x_148) ;  /* 0xffffffb400647947 */ /* 0x000fea000383ffff */
.L_x_60:
[----:B------:R-:W-:-:S07]  /*7b00*/  MOV R0, UR5 ;  /* 0x0000000500007c02 */ /* 0x000fce0008000f00 */
.L_x_149:
[----:B-1----:R1:W2:Y:S02]  /*7b10*/  SYNCS.PHASECHK.TRANS64.TRYWAIT P0, [R0+URZ+0x140], R3 ;  /* 0x00014003000075a7 */ /* 0x0022a400080011ff */
[----:B--2---:R-:W-:Y:S05]  /*7b20*/  @!P0 NANOSLEEP.SYNCS 0x989680 ;  /* 0x009896800000895d */ /* 0x004fea0003900000 */
[----:B------:R-:W2:Y:S02]  /*7b30*/  @!P0 SYNCS.PHASECHK.TRANS64 P0, [R0+URZ+0x140], R3 ;  /* 0x00014003000085a7 */ /* 0x000ea400080010ff */
[----:B--2---:R-:W-:Y:S05]  /*7b40*/  @!P0 BRA `(.L_x_149) ;  /* 0xfffffffc00f08947 */ /* 0x004fea000383ffff */
[----:B------:R-:W-:Y:S05]  /*7b50*/  BRA `(.L_x_59) ;  /* 0xffffffb400b87947 */ /* 0x000fea000383ffff */
.L_x_67:
[----:B-1----:R1:W2:Y:S02]  /*7b60*/  SYNCS.PHASECHK.TRANS64.TRYWAIT P1, [R0+URZ+0x130], R5 ;  /* 0x00013005000075a7 */ /* 0x0022a400080211ff */
[----:B--2---:R-:W-:Y:S05]  /*7b70*/  @!P1 NANOSLEEP.SYNCS 0x989680 ;  /* 0x009896800000995d */ /* 0x004fea0003900000 */
[----:B------:R-:W2:Y:S02]  /*7b80*/  @!P1 SYNCS.PHASECHK.TRANS64 P1, [R0+URZ+0x130], R5 ;  /* 0x00013005000095a7 */ /* 0x000ea400080210ff */
[----:B--2---:R-:W-:Y:S05]  /*7b90*/  @!P1 BRA `(.L_x_67) ;  /* 0xfffffffc00f09947 */ /* 0x004fea000383ffff */
[----:B------:R-:W-:Y:S05]  /*7ba0*/  BRA `(.L_x_150) ;  /* 0xffffffbc00107947 */ /* 0x000fea000383ffff */
.L_x_68:
[----:B------:R-:W-:-:S07]  /*7bb0*/  MOV R3, UR8 ;  /* 0x0000000800037c02 */ /* 0x000fce0008000f00 */
.L_x_151:
[----:B-1----:R1:W2:Y:S02]  /*7bc0*/  SYNCS.PHASECHK.TRANS64.TRYWAIT P0, [R3+URZ+0x170], R0 ;  /* 0x00017000030075a7 */ /* 0x0022a400080011ff */
[----:B--2---:R-:W-:Y:S05]  /*7bd0*/  @!P0 NANOSLEEP.SYNCS 0x989680 ;  /* 0x009896800000895d */ /* 0x004fea0003900000 */
[----:B------:R-:W2:Y:S02]  /*7be0*/  @!P0 SYNCS.PHASECHK.TRANS64 P0, [R3+URZ+0x170], R0 ;  /* 0x00017000030085a7 */ /* 0x000ea400080010ff */
[----:B--2---:R-:W-:Y:S05]  /*7bf0*/  @!P0 BRA `(.L_x_151) ;  /* 0xfffffffc00f08947 */ /* 0x004fea000383ffff */
[----:B------:R-:W-:Y:S05]  /*7c00*/  BRA `(.L_x_152) ;  /* 0xffffffbc00487947 */ /* 0x000fea000383ffff */
.L_x_71:
[----:B------:R-:W-:Y:S07]  /*7c10*/  MOV R0, UR7 ;  /* 0x0000000700007c02 */ /* 0x000fee0008000f00 */
.L_x_153:
[----:B-1----:R1:W2:Y:S02]  /*7c20*/  SYNCS.PHASECHK.TRANS64.TRYWAIT P0, [R0+URZ], R3 ;  /* 0x00000003000075a7 */ /* 0x0022a400080011ff */
[----:B--2---:R-:W-:Y:S05]  /*7c30*/  @!P0 NANOSLEEP.SYNCS 0x989680 ;  /* 0x009896800000895d */ /* 0x004fea0003900000 */
[----:B------:R-:W2:Y:S02]  /*7c40*/  @!P0 SYNCS.PHASECHK.TRANS64 P0, [R0+URZ], R3 ;  /* 0x00000003000085a7 */ /* 0x000ea400080010ff */
[----:B--2---:R-:W-:Y:S05]  /*7c50*/  @!P0 BRA `(.L_x_153) ;  /* 0xfffffffc00f08947 */ /* 0x004fea000383ffff */
[----:B------:R-:W-:Y:S05]  /*7c60*/  BRA `(.L_x_70) ;  /* 0xffffffbc00647947 */ /* 0x000fea000383ffff */
.L_x_74:
[----:B------:R-:W-:-:S07]  /*7c70*/  MOV R0, UR5 ;  /* 0x0000000500007c02 */ /* 0x000fce0008000f00 */
.L_x_154:
[----:B--2---:R2:W3:Y:S02]  /*7c80*/  SYNCS.PHASECHK.TRANS64.TRYWAIT P0, [R0+URZ], R3 ;  /* 0x00000003000075a7 */ /* 0x0044e400080011ff */
[----:B---3--:R-:W-:Y:S05]  /*7c90*/  @!P0 NANOSLEEP.SYNCS 0x989680 ;  /* 0x009896800000895d */ /* 0x008fea0003900000 */
[----:B------:R-:W3:Y:S02]  /*7ca0*/  @!P0 SYNCS.PHASECHK.TRANS64 P0, [R0+URZ], R3 ;  /* 0x00000003000085a7 */ /* 0x000ee400080010ff */
[----:B---3--:R-:W-:Y:S05]  /*7cb0*/  @!P0 BRA `(.L_x_154) ;  /* 0xfffffffc00f08947 */ /* 0x008fea000383ffff */
[----:B------:R-:W-:Y:S05]  /*7cc0*/  BRA `(.L_x_155) ;  /* 0xffffffc000187947 */ /* 0x000fea000383ffff */
.L_x_75:
[----:B------:R-:W-:-:S07]  /*7cd0*/  MOV R0, UR5 ;  /* 0x0000000500007c02 */ /* 0x000fce0008000f00 */
.L_x_156:
[----:B-1----:R1:W2:Y:S02]  /*7ce0*/  SYNCS.PHASECHK.TRANS64.TRYWAIT P0, [R0+URZ], R3 ;  /* 0x00000003000075a7 */ /* 0x0022a400080011ff */
[----:B--2---:R-:W-:Y:S05]  /*7cf0*/  @!P0 NANOSLEEP.SYNCS 0x989680 ;  /* 0x009896800000895d */ /* 0x004fea0003900000 */
[----:B------:R-:W2:Y:S02]  /*7d00*/  @!P0 SYNCS.PHASECHK.TRANS64 P0, [R0+URZ], R3 ;  /* 0x00000003000085a7 */ /* 0x000ea400080010ff */
[----:B--2---:R-:W-:Y:S05]  /*7d10*/  @!P0 BRA `(.L_x_156) ;  /* 0xfffffffc00f08947 */ /* 0x004fea000383ffff */
[----:B------:R-:W-:Y:S05]  /*7d20*/  BRA `(.L_x_157) ;  /* 0xffffffc000247947 */ /* 0x000fea000383ffff */
.L_x_76:
[----:B------:R-:W-:-:S07]  /*7d30*/  MOV R0, UR5 ;  /* 0x0000000500007c02 */ /* 0x000fce0008000f00 */
.L_x_158:
[----:B-1----:R1:W2:Y:S02]  /*7d40*/  SYNCS.PHASECHK.TRANS64.TRYWAIT P0, [R0+URZ], R3 ;  /* 0x00000003000075a7 */ /* 0x0022a400080011ff */
[----:B--2---:R-:W-:Y:S05]  /*7d50*/  @!P0 NANOSLEEP.SYNCS 0x989680 ;  /* 0x009896800000895d */ /* 0x004fea0003900000 */
[----:B------:R-:W2:Y:S02]  /*7d60*/  @!P0 SYNCS.PHASECHK.TRANS64 P0, [R0+URZ], R3 ;  /* 0x00000003000085a7 */ /* 0x000ea400080010ff */
[----:B--2---:R-:W-:Y:S05]  /*7d70*/  @!P0 BRA `(.L_x_158) ;  /* 0xfffffffc00f08947 */ /* 0x004fea000383ffff */
[----:B------:R-:W-:Y:S05]  /*7d80*/  BRA `(.L_x_159) ;  /* 0xffffffc000307947 */ /* 0x000fea000383ffff */
.L_x_77:
[----:B------:R-:W-:-:S07]  /*7d90*/  MOV R0, UR7 ;  /* 0x0000000700007c02 */ /* 0x000fce0008000f00 */
.L_x_160:
[----:B-1----:R1:W2:Y:S02]  /*7da0*/  SYNCS.PHASECHK.TRANS64.TRYWAIT P0, [R0+URZ], R3 ;  /* 0x00000003000075a7 */ /* 0x0022a400080011ff */
[----:B--2---:R-:W-:Y:S05]  /*7db0*/  @!P0 NANOSLEEP.SYNCS 0x989680 ;  /* 0x009896800000895d */ /* 0x004fea0003900000 */
[----:B------:R-:W2:Y:S02]  /*7dc0*/  @!P0 SYNCS.PHASECHK.TRANS64 P0, [R0+URZ], R3 ;  /* 0x00000003000085a7 */ /* 0x000ea400080010ff */
[----:B--2---:R-:W-:Y:S05]  /*7dd0*/  @!P0 BRA `(.L_x_160) ;  /* 0xfffffffc00f08947 */ /* 0x004fea000383ffff */
[----:B------:R-:W-:Y:S05]  /*7de0*/  BRA `(.L_x_161) ;  /* 0xffffffc0003c7947 */ /* 0x000fea000383ffff */
.L_x_82:
[----:B---3--:R3:W1:Y:S02]  /*7df0*/  SYNCS.PHASECHK.TRANS64.TRYWAIT P0, [R0+URZ+0x130], R3 ;  /* 0x00013003000075a7 */ /* 0x00866400080011ff */
[----:B-1----:R-:W-:Y:S05]  /*7e00*/  @!P0 NANOSLEEP.SYNCS 0x989680 ;  /* 0x009896800000895d */ /* 0x002fea0003900000 */
[----:B------:R-:W1:Y:S02]  /*7e10*/  @!P0 SYNCS.PHASECHK.TRANS64 P0, [R0+URZ+0x130], R3 ;  /* 0x00013003000085a7 */ /* 0x000e6400080010ff */
[----:B-1----:R-:W-:Y:S05]  /*7e20*/  @!P0 BRA `(.L_x_82) ;  /* 0xfffffffc00f08947 */ /* 0x002fea000383ffff */
[----:B------:R-:W-:Y:S05]  /*7e30*/  BRA `(.L_x_162) ;  /* 0xffffffc400387947 */ /* 0x000fea000383ffff */
.L_x_85:
[----:B------:R-:W-:Y:S07]  /*7e40*/  MOV R0, UR6 ;  /* 0x0000000600007c02 */ /* 0x000fee0008000f00 */
.L_x_163:
[----:B-1----:R1:W3:Y:S02]  /*7e50*/  SYNCS.PHASECHK.TRANS64.TRYWAIT P0, [R0+URZ+0x128], R3 ;  /* 0x00012803000075a7 */ /* 0x0022e400080011ff */
[----:B---3--:R-:W-:Y:S05]  /*7e60*/  @!P0 NANOSLEEP.SYNCS 0x989680 ;  /* 0x009896800000895d */ /* 0x008fea0003900000 */
[----:B------:R-:W3:Y:S02]  /*7e70*/  @!P0 SYNCS.PHASECHK.TRANS64 P0, [R0+URZ+0x128], R3 ;  /* 0x00012803000085a7 */ /* 0x000ee400080010ff */
[----:B---3--:R-:W-:Y:S05]  /*7e80*/  @!P0 BRA `(.L_x_163) ;  /* 0xfffffffc00f08947 */ /* 0x008fea000383ffff */
[----:B------:R-:W-:Y:S05]  /*7e90*/  BRA `(.L_x_84) ;  /* 0xffffffc800247947 */ /* 0x000fea000383ffff */
.L_x_88:
[----:B------:R-:W-:Y:S07]  /*7ea0*/  MOV R3, UR6 ;  /* 0x0000000600037c02 */ /* 0x000fee0008000f00 */
.L_x_164:
[----:B-1----:R1:W2:Y:S02]  /*7eb0*/  SYNCS.PHASECHK.TRANS64.TRYWAIT P2, [R3+URZ+0x118], R26 ;  /* 0x0001181a030075a7 */ /* 0x0022a400080411ff */
[----:B--2---:R-:W-:Y:S05]  /*7ec0*/  @!P2 NANOSLEEP.SYNCS 0x989680 ;  /* 0x009896800000a95d */ /* 0x004fea0003900000 */
[----:B------:R-:W2:Y:S02]  /*7ed0*/  @!P2 SYNCS.PHASECHK.TRANS64 P2, [R3+URZ+0x118], R26 ;  /* 0x0001181a0300a5a7 */ /* 0x000ea400080410ff */
[----:B--2---:R-:W-:Y:S05]  /*7ee0*/  @!P2 BRA `(.L_x_164) ;  /* 0xfffffffc00f0a947 */ /* 0x004fea000383ffff */
[----:B------:R-:W-:Y:S05]  /*7ef0*/  BRA `(.L_x_165) ;  /* 0xffffffc800b87947 */ /* 0x000fea000383ffff */
.L_x_91:
[----:B--2---:R2:W4:Y:S02]  /*7f00*/  SYNCS.PHASECHK.TRANS64.TRYWAIT P0, [R0+URZ+0x130], R3 ;  /* 0x00013003000075a7 */ /* 0x00452400080011ff */
[----:B----4-:R-:W-:Y:S05]  /*7f10*/  @!P0 NANOSLEEP.SYNCS 0x989680 ;  /* 0x009896800000895d */ /* 0x010fea0003900000 */
[----:B------:R-:W4:Y:S02]  /*7f20*/  @!P0 SYNCS.PHASECHK.TRANS64 P0, [R0+URZ+0x130], R3 ;  /* 0x00013003000085a7 */ /* 0x000f2400080010ff */
[----:B----4-:R-:W-:Y:S05]  /*7f30*/  @!P0 BRA `(.L_x_91) ;  /* 0xfffffffc00f08947 */ /* 0x010fea000383ffff */
[----:B------:R-:W-:Y:S05]  /*7f40*/  BRA `(.L_x_166) ;  /* 0xffffffd000187947 */ /* 0x000fea000383ffff */
.L_x_102:
[----:B-1----:R-:W-:Y:S04]  /*7f50*/  MOV R0, UR43 ;  /* 0x0000002b00007c02 */ /* 0x002fe80008000f00 */
[----:B------:R1:W2:Y:S03]  /*7f60*/  SYNCS.PHASECHK.TRANS64.TRYWAIT P1, [R0+URZ+0x110], R3 ;  /* 0x00011003000075a7 */ /* 0x0002a600080211ff */
[----:B--2---:R-:W-:Y:S05]  /*7f70*/  @!P1 NANOSLEEP.SYNCS 0x989680 ;  /* 0x009896800000995d */ /* 0x004fea0003900000 */
[----:B------:R-:W2:Y:S02]  /*7f80*/  @!P1 SYNCS.PHASECHK.TRANS64 P1, [R0+URZ+0x110], R3 ;  /* 0x00011003000095a7 */ /* 0x000ea400080210ff */
[----:B--2---:R-:W-:Y:S05]  /*7f90*/  @!P1 BRA `(.L_x_102) ;  /* 0xfffffffc00ec9947 */ /* 0x004fea000383ffff */
[----:B------:R-:W-:Y:S05]  /*7fa0*/  BRA `(.L_x_101) ;  /* 0xffffffdc00147947 */ /* 0x000fea000383ffff */
.L_x_104:
[----:B------:R1:W1:Y:S02]  /*7fb0*/  SYNCS.PHASECHK.TRANS64.TRYWAIT P1, [R148+URZ+0x150], R5 ;  /* 0x00015005940075a7 */ /* 0x00026400080211ff */
[----:B-1----:R-:W-:Y:S05]  /*7fc0*/  @!P1 NANOSLEEP.SYNCS 0x989680 ;  /* 0x009896800000995d */ /* 0x002fea0003900000 */
[----:B------:R-:W1:Y:S02]  /*7fd0*/  @!P1 SYNCS.PHASECHK.TRANS64 P1, [R148+URZ+0x150], R5 ;  /* 0x00015005940095a7 */ /* 0x000e6400080210ff */
[----:B-1----:R-:W-:Y:S05]  /*7fe0*/  @!P1 BRA `(.L_x_104) ;  /* 0xfffffffc00f09947 */ /* 0x002fea000383ffff */
[----:B------:R-:W-:Y:S05]  /*7ff0*/  BRA `(.L_x_103) ;  /* 0xffffffdc00587947 */ /* 0x000fea000383ffff */
        .weak           $__internal_0_$__cuda_sm10x_tcgen05_guardrail_trap_col_being_dealloced_not_returned_by_alloc
        .type           $__internal_0_$__cuda_sm10x_tcgen05_guardrail_trap_col_being_dealloced_not_returned_by_alloc,@function
        .size           $__internal_0_$__cuda_sm10x_tcgen05_guardrail_trap_col_being_dealloced_not_returned_by_alloc,($__internal_1_$__cuda_sm10x_tcgen05_guardrail_trap_phase_invalid_during_alloc - $__internal_0_$__cuda_sm10x_tcgen05_guardrail_trap_col_being_dealloced_not_returned_by_alloc)
$__internal_0_$__cuda_sm10x_tcgen05_guardrail_trap_col_being_dealloced_not_returned_by_alloc:
[----:B------:R-:W-:Y:S05]  /*8000*/  BPT.TRAP 0x1 ;  /* 0x000000040000795c */ /* 0x000fea0000300000 */
[----:B------:R-:W-:-:S04]  /*8010*/  HFMA2 R3, -RZ, RZ, 0, 0 ;  /* 0x00000000ff037431 */ /* 0x000fc800000001ff */
[----:B------:R-:W-:Y:S05]  /*8020*/  RET.REL.NODEC R2 `(_ZN7cutlass13device_kernelINS_4gemm6kernel13GemmUniversalIN4cute5tupleIJiiiiEEENS1_10collective13CollectiveMmaINS1_35MainloopSm100TmaUmmaWarpSpecializedILi17ELi2ELi4ENS5_IJNS4_1CILi1EEESB_SB_EEEEENS5_IJNSA_ILi128EEENSA_ILi64EEESF_EEEaNS5_IJSB_llEEEaSH_NS4_8TiledMMAINS4_8MMA_AtomIJNS4_15SM100_MMA_S8_SSIaaiLi128ELi64ELNS4_4UMMA5MajorE1ELSM_1ELNSL_8SaturateE0EEEEEENS4_6LayoutISC_NS5_IJNSA_ILi0EEESR_SR_EEEEENS5_IJNS4_10UnderscoreESU_SU_EEEEENS4_13SM90_TMA_LOADENS4_14ComposedLayoutINS4_7SwizzleILi3ELi4ELi3EEENS4_18smem_ptr_flag_bitsILi8EEENSQ_INS5_IJSE_NSA_ILi8EEEEEENS5_IJSB_SE_EEEEEEEvNS4_8identityESX_NSY_INSZ_ILi2ELi4ELi3EEES12_NSQ_INS5_IJSF_S13_EEENS5_IJSB_SF_EEEEEEEvS18_EENS_8epilogue10collective18CollectiveEpilogueINS1F_23Sm100TmaWarpSpecializedILi1ELi1ELi64ELb0ELb0EEEJSG_NS5_IJNSQ_ISE_SB_EENSQ_ISF_SB_EEEEEaNS5_IJlSB_lEEEaS1N_NS1F_6fusion15FusionCallbacksIS1J_NS1O_17LinearCombinationIaiaiLNS_15FloatRoundStyleE2EEESG_S1M_JEEENS4_5SM1004TMEM4LOAD26SM100_TMEM_LOAD_32dp32b64xESX_NSY_IS19_S12_NSQ_INS5_IJS13_SF_EEENS5_IJSF_SB_EEEEEEENS4_39AutoVectorizingCopyWithAssumedAlignmentILi128EEENS4_14SM90_TMA_STOREES21_S23_S23_EEEvvEEEEvNT_6ParamsE) ;  /* 0xffffff7c02f47950 */ /* 0x000fea0003c3ffff */
        .weak           $__internal_1_$__cuda_sm10x_tcgen05_guardrail_trap_phase_invalid_during_alloc
        .type           $__internal_1_$__cuda_sm10x_tcgen05_guardrail_trap_phase_invalid_during_alloc,@function
        .size           $__internal_1_$__cuda_sm10x_tcgen05_guardrail_trap_phase_invalid_during_alloc,($__internal_2_$__cuda_sm10x_tcgen05_guardrail_trap_unallocated_columns_being_dealloced - $__internal_1_$__cuda_sm10x_tcgen05_guardrail_trap_phase_invalid_during_alloc)
$__internal_1_$__cuda_sm10x_tcgen05_guardrail_trap_phase_invalid_during_alloc:
[----:B------:R-:W-:Y:S05]  /*8030*/  BPT.TRAP 0x1 ;  /* 0x000000040000795c */ /* 0x000fea0000300000 */
[----:B------:R-:W-:-:S04]  /*8040*/  MOV R3, 0x0 ;  /* 0x0000000000037802 */ /* 0x000fc80000000f00 */
[----:B------:R-:W-:Y:S05]  /*8050*/  RET.REL.NODEC R2 `(_ZN7cutlass13device_kernelINS_4gemm6kernel13GemmUniversalIN4cute5tupleIJiiiiEEENS1_10collective13CollectiveMmaINS1_35MainloopSm100TmaUmmaWarpSpecializedILi17ELi2ELi4ENS5_IJNS4_1CILi1EEESB_SB_EEEEENS5_IJNSA_ILi128EEENSA_ILi64EEESF_EEEaNS5_IJSB_llEEEaSH_NS4_8TiledMMAINS4_8MMA_AtomIJNS4_15SM100_MMA_S8_SSIaaiLi128ELi64ELNS4_4UMMA5MajorE1ELSM_1ELNSL_8SaturateE0EEEEEENS4_6LayoutISC_NS5_IJNSA_ILi0EEESR_SR_EEEEENS5_IJNS4_10UnderscoreESU_SU_EEEEENS4_13SM90_TMA_LOADENS4_14ComposedLayoutINS4_7SwizzleILi3ELi4ELi3EEENS4_18smem_ptr_flag_bitsILi8EEENSQ_INS5_IJSE_NSA_ILi8EEEEEENS5_IJSB_SE_EEEEEEEvNS4_8identityESX_NSY_INSZ_ILi2ELi4ELi3EEES12_NSQ_INS5_IJSF_S13_EEENS5_IJSB_SF_EEEEEEEvS18_EENS_8epilogue10collective18CollectiveEpilogueINS1F_23Sm100TmaWarpSpecializedILi1ELi1ELi64ELb0ELb0EEEJSG_NS5_IJNSQ_ISE_SB_EENSQ_ISF_SB_EEEEEaNS5_IJlSB_lEEEaS1N_NS1F_6fusion15FusionCallbacksIS1J_NS1O_17LinearCombinationIaiaiLNS_15FloatRoundStyleE2EEESG_S1M_JEEENS4_5SM1004TMEM4LOAD26SM100_TMEM_LOAD_32dp32b64xESX_NSY_IS19_S12_NSQ_INS5_IJS13_SF_EEENS5_IJSF_SB_EEEEEEENS4_39AutoVectorizingCopyWithAssumedAlignmentILi128EEENS4_14SM90_TMA_STOREES21_S23_S23_EEEvvEEEEvNT_6ParamsE) ;  /* 0xffffff7c02e87950 */ /* 0x000fea0003c3ffff */
        .weak           $__internal_2_$__cuda_sm10x_tcgen05_guardrail_trap_unallocated_columns_being_dealloced
        .type           $__internal_2_$__cuda_sm10x_tcgen05_guardrail_trap_unallocated_columns_being_dealloced,@function
        .size           $__internal_2_$__cuda_sm10x_tcgen05_guardrail_trap_unallocated_columns_being_dealloced,(.L_x_168 - $__internal_2_$__cuda_sm10x_tcgen05_guardrail_trap_unallocated_columns_being_dealloced)
$__internal_2_$__cuda_sm10x_tcgen05_guardrail_trap_unallocated_columns_being_dealloced:
[----:B------:R-:W-:Y:S05]  /*8060*/  BPT.TRAP 0x1 ;  /* 0x000000040000795c */ /* 0x000fea0000300000 */
[----:B------:R-:W-:-:S04]  /*8070*/  HFMA2 R3, -RZ, RZ, 0, 0 ;  /* 0x00000000ff037431 */ /* 0x000fc800000001ff */
[----:B------:R-:W-:Y:S05]  /*8080*/  RET.REL.NODEC R2 `(_ZN7cutlass13device_kernelINS_4gemm6kernel13GemmUniversalIN4cute5tupleIJiiiiEEENS1_10collective13CollectiveMmaINS1_35MainloopSm100TmaUmmaWarpSpecializedILi17ELi2ELi4ENS5_IJNS4_1CILi1EEESB_SB_EEEEENS5_IJNSA_ILi128EEENSA_ILi64EEESF_EEEaNS5_IJSB_llEEEaSH_NS4_8TiledMMAINS4_8MMA_AtomIJNS4_15SM100_MMA_S8_SSIaaiLi128ELi64ELNS4_4UMMA5MajorE1ELSM_1ELNSL_8SaturateE0EEEEEENS4_6LayoutISC_NS5_IJNSA_ILi0EEESR_SR_EEEEENS5_IJNS4_10UnderscoreESU_SU_EEEEENS4_13SM90_TMA_LOADENS4_14ComposedLayoutINS4_7SwizzleILi3ELi4ELi3EEENS4_18smem_ptr_flag_bitsILi8EEENSQ_INS5_IJSE_NSA_ILi8EEEEEENS5_IJSB_SE_EEEEEEEvNS4_8identityESX_NSY_INSZ_ILi2ELi4ELi3EEES12_NSQ_INS5_IJSF_S13_EEENS5_IJSB_SF_EEEEEEEvS18_EENS_8epilogue10collective18CollectiveEpilogueINS1F_23Sm100TmaWarpSpecializedILi1ELi1ELi64ELb0ELb0EEEJSG_NS5_IJNSQ_ISE_SB_EENSQ_ISF_SB_EEEEEaNS5_IJlSB_lEEEaS1N_NS1F_6fusion15FusionCallbacksIS1J_NS1O_17LinearCombinationIaiaiLNS_15FloatRoundStyleE2EEESG_S1M_JEEENS4_5SM1004TMEM4LOAD26SM100_TMEM_LOAD_32dp32b64xESX_NSY_IS19_S12_NSQ_INS5_IJS13_SF_EEENS5_IJSF_SB_EEEEEEENS4_39AutoVectorizingCopyWithAssumedAlignmentILi128EEENS4_14SM90_TMA_STOREES21_S23_S23_EEEvvEEEEvNT_6ParamsE) ;  /* 0xffffff7c02dc7950 */ /* 0x000fea0003c3ffff */
.L_x_167:
[----:B------:R-:W-:-:S00]  /*8090*/  BRA `(.L_x_167) ;  /* 0xfffffffc00fc7947 */ /* 0x000fc0000383ffff */
[----:B------:R-:W-:-:S00]  /*80a0*/  NOP ;  /* 0x0000000000007918 */ /* 0x000fc00000000000 */
        /* <DEDUP_REMOVED lines=13> */
.L_x_168:


//--------------------- .nv.global.init           --------------------------
	.section	.nv.global.init,"aw",@progbits
.nv.global.init:
	.type		$str$27,@object
	.size		$str$27,($str$28 - $str$27)
$str$27:
        /*0000*/ 	.byte	0x28, 0x61, 0x64, 0x64, 0x72, 0x65, 0x73, 0x73, 0x20, 0x26, 0x20, 0x6d, 0x61, 0x73, 0x6b, 0x29
        /*0010*/ 	.byte	0x20, 0x3d, 0x3d, 0x20, 0x30, 0x00
	.type		$str$28,@object
	.size		$str$28,($str$26 - $str$28)
$str$28:
        /*0016*/ 	.byte	0x2f, 0x74, 0x6d, 0x70, 0x2f, 0x63, 0x75, 0x74, 0x6c, 0x61, 0x73, 0x73, 0x5f, 0x73, 0x77, 0x65
        /*0026*/ 	.byte	0x65, 0x70, 0x5f, 0x73, 0x72, 0x63, 0x2f, 0x69, 0x6e, 0x63, 0x6c, 0x75, 0x64, 0x65, 0x2f, 0x63
        /*0036*/ 	.byte	0x75, 0x74, 0x65, 0x2f, 0x70, 0x6f, 0x69, 0x6e, 0x74, 0x65, 0x72, 0x5f, 0x66, 0x6c, 0x61, 0x67
        /*0046*/ 	.byte	0x67, 0x65, 0x64, 0x2e, 0x68, 0x70, 0x70, 0x00
	.type		$str$26,@object
	.size		$str$26,($str$25 - $str$26)
$str$26:
        /*004e*/ 	.byte	0x2f, 0x74, 0x6d, 0x70, 0x2f, 0x63, 0x75, 0x74, 0x6c, 0x61, 0x73, 0x73, 0x5f, 0x73, 0x77, 0x65
        /*005e*/ 	.byte	0x65, 0x70, 0x5f, 0x73, 0x72, 0x63, 0x2f, 0x69, 0x6e, 0x63, 0x6c, 0x75, 0x64, 0x65, 0x2f, 0x63
        /*006e*/ 	.byte	0x75, 0x74, 0x65, 0x2f, 0x61, 0x74, 0x6f, 0x6d, 0x2f, 0x63, 0x6f, 0x70, 0x79, 0x5f, 0x74, 0x72
        /*007e*/ 	.byte	0x61, 0x69, 0x74, 0x73, 0x5f, 0x73, 0x6d, 0x31, 0x30, 0x30, 0x2e, 0x68, 0x70, 0x70, 0x00
	.type		$str$25,@object
	.size		$str$25,(__unnamed_1 - $str$25)
$str$25:
        /*008d*/ 	.byte	0x28, 0x28, 0x75, 0x69, 0x6e, 0x74, 0x33, 0x32, 0x5f, 0x74, 0x28, 0x74, 0x68, 0x72, 0x65, 0x61
        /*009d*/ 	.byte	0x64, 0x49, 0x64, 0x78, 0x2e, 0x78, 0x29, 0x20, 0x2f, 0x20, 0x33, 0x32, 0x29, 0x20, 0x25, 0x20
        /*00ad*/ 	.byte	0x34, 0x29, 0x20, 0x3d, 0x3d, 0x20, 0x28, 0x28, 0x28, 0x74, 0x6d, 0x65, 0x6d, 0x5f, 0x61, 0x64
        /*00bd*/ 	.byte	0x64, 0x72, 0x20, 0x3e, 0x3e, 0x20, 0x31, 0x36, 0x29, 0x20, 0x2f, 0x20, 0x33, 0x32, 0x29, 0x20
        /*00cd*/ 	.byte	0x25, 0x20, 0x34, 0x29, 0x00
	.type		__unnamed_1,@object
	.size		__unnamed_1,(__unnamed_2 - __unnamed_1)
__unnamed_1:
        /*00d2*/ 	.byte	0x61, 0x75, 0x74, 0x6f, 0x20, 0x63, 0x75, 0x74, 0x65, 0x3a, 0x3a, 0x61, 0x73, 0x5f, 0x70, 0x6f
        /* <DEDUP_REMOVED lines=24> */
        /*0262*/ 	.byte	0x5d, 0x00
	.type		__unnamed_2,@object
	.size		__unnamed_2,(.L_2 - __unnamed_2)
__unnamed_2:
        /* <DEDUP_REMOVED lines=42> */
        /*0504*/ 	.byte	0x43, 0x3c, 0x30, 0x3e, 0x3e, 0x3e, 0x3e, 0x5d, 0x00
.L_2:


//--------------------- .nv.shared._ZN7cutlass13device_kernelINS_4gemm6kernel13GemmUniversalIN4cute5tupleIJiiiiEEENS1_10collective13CollectiveMmaINS1_35MainloopSm100TmaUmmaWarpSpecializedILi17ELi2ELi4ENS5_IJNS4_1CILi1EEESB_SB_EEEEENS5_IJNSA_ILi128EEENSA_ILi64EEESF_EEEaNS5_IJSB_llEEEaSH_NS4_8TiledMMAINS4_8MMA_AtomIJNS4_15SM100_MMA_S8_SSIaaiLi128ELi64ELNS4_4UMMA5MajorE1ELSM_1ELNSL_8SaturateE0EEEEEENS4_6LayoutISC_NS5_IJNSA_ILi0EEESR_SR_EEEEENS5_IJNS4_10UnderscoreESU_SU_EEEEENS4_13SM90_TMA_LOADENS4_14ComposedLayoutINS4_7SwizzleILi3ELi4ELi3EEENS4_18smem_ptr_flag_bitsILi8EEENSQ_INS5_IJSE_NSA_ILi8EEEEEENS5_IJSB_SE_EEEEEEEvNS4_8identityESX_NSY_INSZ_ILi2ELi4ELi3EEES12_NSQ_INS5_IJSF_S13_EEENS5_IJSB_SF_EEEEEEEvS18_EENS_8epilogue10collective18CollectiveEpilogueINS1F_23Sm100TmaWarpSpecializedILi1ELi1ELi64ELb0ELb0EEEJSG_NS5_IJNSQ_ISE_SB_EENSQ_ISF_SB_EEEEEaNS5_IJlSB_lEEEaS1N_NS1F_6fusion15FusionCallbacksIS1J_NS1O_17LinearCombinationIaiaiLNS_15FloatRoundStyleE2EEESG_S1M_JEEENS4_5SM1004TMEM4LOAD26SM100_TMEM_LOAD_32dp32b64xESX_NSY_IS19_S12_NSQ_INS5_IJS13_SF_EEENS5_IJSF_SB_EEEEEEENS4_39AutoVectorizingCopyWithAssumedAlignmentILi128EEENS4_14SM90_TMA_STOREES21_S23_S23_EEEvvEEEEvNT_6ParamsE --------------------------
	.section	.nv.shared._ZN7cutlass13device_kernelINS_4gemm6kernel13GemmUniversalIN4cute5tupleIJiiiiEEENS1_10collective13CollectiveMmaINS1_35MainloopSm100TmaUmmaWarpSpecializedILi17ELi2ELi4ENS5_IJNS4_1CILi1EEESB_SB_EEEEENS5_IJNSA_ILi128EEENSA_ILi64EEESF_EEEaNS5_IJSB_llEEEaSH_NS4_8TiledMMAINS4_8MMA_AtomIJNS4_15SM100_MMA_S8_SSIaaiLi128ELi64ELNS4_4UMMA5MajorE1ELSM_1ELNSL_8SaturateE0EEEEEENS4_6LayoutISC_NS5_IJNSA_ILi0EEESR_SR_EEEEENS5_IJNS4_10UnderscoreESU_SU_EEEEENS4_13SM90_TMA_LOADENS4_14ComposedLayoutINS4_7SwizzleILi3ELi4ELi3EEENS4_18smem_ptr_flag_bitsILi8EEENSQ_INS5_IJSE_NSA_ILi8EEEEEENS5_IJSB_SE_EEEEEEEvNS4_8identityESX_NSY_INSZ_ILi2ELi4ELi3EEES12_NSQ_INS5_IJSF_S13_EEENS5_IJSB_SF_EEEEEEEvS18_EENS_8epilogue10collective18CollectiveEpilogueINS1F_23Sm100TmaWarpSpecializedILi1ELi1ELi64ELb0ELb0EEEJSG_NS5_IJNSQ_ISE_SB_EENSQ_ISF_SB_EEEEEaNS5_IJlSB_lEEEaS1N_NS1F_6fusion15FusionCallbacksIS1J_NS1O_17LinearCombinationIaiaiLNS_15FloatRoundStyleE2EEESG_S1M_JEEENS4_5SM1004TMEM4LOAD26SM100_TMEM_LOAD_32dp32b64xESX_NSY_IS19_S12_NSQ_INS5_IJS13_SF_EEENS5_IJSF_SB_EEEEEEENS4_39AutoVectorizingCopyWithAssumedAlignmentILi128EEENS4_14SM90_TMA_STOREES21_S23_S23_EEEvvEEEEvNT_6ParamsE,"aw",@nobits
	.sectionflags	@""
	.align	16
	.zero		1024


//--------------------- .nv.shared.reserved.0     --------------------------
	.section	.nv.shared.reserved.0,"aw",@nobits
	.weak		__nv_reservedSMEM_offset_0_alias
	.size		__nv_reservedSMEM_offset_0_alias, 0, 64
	.other		__nv_reservedSMEM_offset_0_alias,@"STO_CUDA_RESERVED_SHARED STV_DEFAULT"
__nv_reservedSMEM_offset_0_alias:
	.zero		0
.nv.shared.reserved.0:
	.zero		64
	.weak		__nv_reservedSMEM_tcgen05_partition
	.type		__nv_reservedSMEM_tcgen05_partition,@object
	.size		__nv_reservedSMEM_tcgen05_partition,(.L_0 - __nv_reservedSMEM_tcgen05_partition)
__nv_reservedSMEM_tcgen05_partition:
	.zero		32
.L_0:


//--------------------- .nv.global                --------------------------
	.section	.nv.global,"aw",@nobits
.nv.global:
	.type		_ZN40_INTERNAL_7fe1b6c2_4_k_cu_de2ef1e8_328714cute1_E,@object
	.size		_ZN40_INTERNAL_7fe1b6c2_4_k_cu_de2ef1e8_328714cute1_E,(_ZN40_INTERNAL_7fe1b6c2_4_k_cu_de2ef1e8_328714cuda3std3__45__cpo6cbeginE - _ZN40_INTERNAL_7fe1b6c2_4_k_cu_de2ef1e8_328714cute1_E)
_ZN40_INTERNAL_7fe1b6c2_4_k_cu_de2ef1e8_328714cute1_E:
	.zero		1
	.type		_ZN40_INTERNAL_7fe1b6c2_4_k_cu_de2ef1e8_328714cuda3std3__45__cpo6cbeginE,@object
	.size		_ZN40_INTERNAL_7fe1b6c2_4_k_cu_de2ef1e8_328714cuda3std3__45__cpo6cbeginE,(_ZN40_INTERNAL_7fe1b6c2_4_k_cu_de2ef1e8_328714cuda3std3__48in_placeE - _ZN40_INTERNAL_7fe1b6c2_4_k_cu_de2ef1e8_328714cuda3std3__45__cpo6cbeginE)
_ZN40_INTERNAL_7fe1b6c2_4_k_cu_de2ef1e8_328714cuda3std3__45__cpo6cbeginE:
	.zero		1
	.type		_ZN40_INTERNAL_7fe1b6c2_4_k_cu_de2ef1e8_328714cuda3std3__48in_placeE,@object
	.size		_ZN40_INTERNAL_7fe1b6c2_4_k_cu_de2ef1e8_328714cuda3std3__48in_placeE,(_ZN40_INTERNAL_7fe1b6c2_4_k_cu_de2ef1e8_328714cuda3std6ranges3__45__cpo9iter_moveE - _ZN40_INTERNAL_7fe1b6c2_4_k_cu_de2ef1e8_328714cuda3std3__48in_placeE)
_ZN40_INTERNAL_7fe1b6c2_4_k_cu_de2ef1e8_328714cuda3std3__48in_placeE:
	.zero		1
	.type		_ZN40_INTERNAL_7fe1b6c2_4_k_cu_de2ef1e8_328714cuda3std6ranges3__45__cpo9iter_moveE,@object
	.size		_ZN40_INTERNAL_7fe1b6c2_4_k_cu_de2ef1e8_328714cuda3std6ranges3__45__cpo9iter_moveE,(_ZN40_INTERNAL_7fe1b6c2_4_k_cu_de2ef1e8_328714cuda3std3__45__cpo5beginE - _ZN40_INTERNAL_7fe1b6c2_4_k_cu_de2ef1e8_328714cuda3std6ranges3__45__cpo9iter_moveE)
_ZN40_INTERNAL_7fe1b6c2_4_k_cu_de2ef1e8_328714cuda3std6ranges3__45__cpo9iter_moveE:
	.zero		1
	.type		_ZN40_INTERNAL_7fe1b6c2_4_k_cu_de2ef1e8_328714cuda3std3__45__cpo5beginE,@object
	.size		_ZN40_INTERNAL_7fe1b6c2_4_k_cu_de2ef1e8_328714cuda3std3__45__cpo5beginE,(_ZN40_INTERNAL_7fe1b6c2_4_k_cu_de2ef1e8_328714cuda3std3__442_GLOBAL__N__7fe1b6c2_4_k_cu_de2ef1e8_328716ignoreE - _ZN40_INTERNAL_7fe1b6c2_4_k_cu_de2ef1e8_328714cuda3std3__45__cpo5beginE)
_ZN40_INTERNAL_7fe1b6c2_4_k_cu_de2ef1e8_328714cuda3std3__45__cpo5beginE:
	.zero		1
	.type		_ZN40_INTERNAL_7fe1b6c2_4_k_cu_de2ef1e8_328714cuda3std3__442_GLOBAL__N__7fe1b6c2_4_k_cu_de2ef1e8_328716ignoreE,@object
	.size		_ZN40_INTERNAL_7fe1b6c2_4_k_cu_de2ef1e8_328714cuda3std3__442_GLOBAL__N__7fe1b6c2_4_k_cu_de2ef1e8_328716ignoreE,(_ZN40_INTERNAL_7fe1b6c2_4_k_cu_de2ef1e8_328714cute7productE - _ZN40_INTERNAL_7fe1b6c2_4_k_cu_de2ef1e8_328714cuda3std3__442_GLOBAL__N__7fe1b6c2_4_k_cu_de2ef1e8_328716ignoreE)
_ZN40_INTERNAL_7fe1b6c2_4_k_cu_de2ef1e8_328714cuda3std3__442_GLOBAL__N__7fe1b6c2_4_k_cu_de2ef1e8_328716ignoreE:
	.zero		1
	.type		_ZN40_INTERNAL_7fe1b6c2_4_k_cu_de2ef1e8_328714cute7productE,@object
	.size		_ZN40_INTERNAL_7fe1b6c2_4_k_cu_de2ef1e8_328714cute7productE,(_ZN40_INTERNAL_7fe1b6c2_4_k_cu_de2ef1e8_328714cuda3std3__45__cpo3endE - _ZN40_INTERNAL_7fe1b6c2_4_k_cu_de2ef1e8_328714cute7productE)
_ZN40_INTERNAL_7fe1b6c2_4_k_cu_de2ef1e8_328714cute7productE:
	.zero		1
	.type		_ZN40_INTERNAL_7fe1b6c2_4_k_cu_de2ef1e8_328714cuda3std3__45__cpo3endE,@object
	.size		_ZN40_INTERNAL_7fe1b6c2_4_k_cu_de2ef1e8_328714cuda3std3__45__cpo3endE,(_ZN40_INTERNAL_7fe1b6c2_4_k_cu_de2ef1e8_328714cuda3std3__419piecewise_constructE - _ZN40_INTERNAL_7fe1b6c2_4_k_cu_de2ef1e8_328714cuda3std3__45__cpo3endE)
_ZN40_INTERNAL_7fe1b6c2_4_k_cu_de2ef1e8_328714cuda3std3__45__cpo3endE:
	.zero		1
	.type		_ZN40_INTERNAL_7fe1b6c2_4_k_cu_de2ef1e8_328714cuda3std3__419piecewise_constructE,@object
	.size		_ZN40_INTERNAL_7fe1b6c2_4_k_cu_de2ef1e8_328714cuda3std3__419piecewise_constructE,(_ZN40_INTERNAL_7fe1b6c2_4_k_cu_de2ef1e8_328714cuda3std3__45__cpo4cendE - _ZN40_INTERNAL_7fe1b6c2_4_k_cu_de2ef1e8_328714cuda3std3__419piecewise_constructE)
_ZN40_INTERNAL_7fe1b6c2_4_k_cu_de2ef1e8_328714cuda3std3__419piecewise_constructE:
	.zero		1
	.type		_ZN40_INTERNAL_7fe1b6c2_4_k_cu_de2ef1e8_328714cuda3std3__45__cpo4cendE,@object
	.size		_ZN40_INTERNAL_7fe1b6c2_4_k_cu_de2ef1e8_328714cuda3std3__45__cpo4cendE,(_ZN40_INTERNAL_7fe1b6c2_4_k_cu_de2ef1e8_328714cuda3std6ranges3__45__cpo4swapE - _ZN40_INTERNAL_7fe1b6c2_4_k_cu_de2ef1e8_328714cuda3std3__45__cpo4cendE)
_ZN40_INTERNAL_7fe1b6c2_4_k_cu_de2ef1e8_328714cuda3std3__45__cpo4cendE:
	.zero		1
	.type		_ZN40_INTERNAL_7fe1b6c2_4_k_cu_de2ef1e8_328714cuda3std6ranges3__45__cpo4swapE,@object
	.size		_ZN40_INTERNAL_7fe1b6c2_4_k_cu_de2ef1e8_328714cuda3std6ranges3__45__cpo4swapE,(.L_10 - _ZN40_INTERNAL_7fe1b6c2_4_k_cu_de2ef1e8_328714cuda3std6ranges3__45__cpo4swapE)
_ZN40_INTERNAL_7fe1b6c2_4_k_cu_de2ef1e8_328714cuda3std6ranges3__45__cpo4swapE:
	.zero		1
.L_10:


//--------------------- .nv.constant0._ZN7cutlass13device_kernelINS_4gemm6kernel13GemmUniversalIN4cute5tupleIJiiiiEEENS1_10collective13CollectiveMmaINS1_35MainloopSm100TmaUmmaWarpSpecializedILi17ELi2ELi4ENS5_IJNS4_1CILi1EEESB_SB_EEEEENS5_IJNSA_ILi128EEENSA_ILi64EEESF_EEEaNS5_IJSB_llEEEaSH_NS4_8TiledMMAINS4_8MMA_AtomIJNS4_15SM100_MMA_S8_SSIaaiLi128ELi64ELNS4_4UMMA5MajorE1ELSM_1ELNSL_8SaturateE0EEEEEENS4_6LayoutISC_NS5_IJNSA_ILi0EEESR_SR_EEEEENS5_IJNS4_10UnderscoreESU_SU_EEEEENS4_13SM90_TMA_LOADENS4_14ComposedLayoutINS4_7SwizzleILi3ELi4ELi3EEENS4_18smem_ptr_flag_bitsILi8EEENSQ_INS5_IJSE_NSA_ILi8EEEEEENS5_IJSB_SE_EEEEEEEvNS4_8identityESX_NSY_INSZ_ILi2ELi4ELi3EEES12_NSQ_INS5_IJSF_S13_EEENS5_IJSB_SF_EEEEEEEvS18_EENS_8epilogue10collective18CollectiveEpilogueINS1F_23Sm100TmaWarpSpecializedILi1ELi1ELi64ELb0ELb0EEEJSG_NS5_IJNSQ_ISE_SB_EENSQ_ISF_SB_EEEEEaNS5_IJlSB_lEEEaS1N_NS1F_6fusion15FusionCallbacksIS1J_NS1O_17LinearCombinationIaiaiLNS_15FloatRoundStyleE2EEESG_S1M_JEEENS4_5SM1004TMEM4LOAD26SM100_TMEM_LOAD_32dp32b64xESX_NSY_IS19_S12_NSQ_INS5_IJS13_SF_EEENS5_IJSF_SB_EEEEEEENS4_39AutoVectorizingCopyWithAssumedAlignmentILi128EEENS4_14SM90_TMA_STOREES21_S23_S23_EEEvvEEEEvNT_6ParamsE --------------------------
	.section	.nv.constant0._ZN7cutlass13device_kernelINS_4gemm6kernel13GemmUniversalIN4cute5tupleIJiiiiEEENS1_10collective13CollectiveMmaINS1_35MainloopSm100TmaUmmaWarpSpecializedILi17ELi2ELi4ENS5_IJNS4_1CILi1EEESB_SB_EEEEENS5_IJNSA_ILi128EEENSA_ILi64EEESF_EEEaNS5_IJSB_llEEEaSH_NS4_8TiledMMAINS4_8MMA_AtomIJNS4_15SM100_MMA_S8_SSIaaiLi128ELi64ELNS4_4UMMA5MajorE1ELSM_1ELNSL_8SaturateE0EEEEEENS4_6LayoutISC_NS5_IJNSA_ILi0EEESR_SR_EEEEENS5_IJNS4_10UnderscoreESU_SU_EEEEENS4_13SM90_TMA_LOADENS4_14ComposedLayoutINS4_7SwizzleILi3ELi4ELi3EEENS4_18smem_ptr_flag_bitsILi8EEENSQ_INS5_IJSE_NSA_ILi8EEEEEENS5_IJSB_SE_EEEEEEEvNS4_8identityESX_NSY_INSZ_ILi2ELi4ELi3EEES12_NSQ_INS5_IJSF_S13_EEENS5_IJSB_SF_EEEEEEEvS18_EENS_8epilogue10collective18CollectiveEpilogueINS1F_23Sm100TmaWarpSpecializedILi1ELi1ELi64ELb0ELb0EEEJSG_NS5_IJNSQ_ISE_SB_EENSQ_ISF_SB_EEEEEaNS5_IJlSB_lEEEaS1N_NS1F_6fusion15FusionCallbacksIS1J_NS1O_17LinearCombinationIaiaiLNS_15FloatRoundStyleE2EEESG_S1M_JEEENS4_5SM1004TMEM4LOAD26SM100_TMEM_LOAD_32dp32b64xESX_NSY_IS19_S12_NSQ_INS5_IJS13_SF_EEENS5_IJSF_SB_EEEEEEENS4_39AutoVectorizingCopyWithAssumedAlignmentILi128EEENS4_14SM90_TMA_STOREES21_S23_S23_EEEvvEEEEvNT_6ParamsE,"a",@progbits
	.sectionflags	@""
	.align	4
.nv.constant0._ZN7cutlass13device_kernelINS_4gemm6kernel13GemmUniversalIN4cute5tupleIJiiiiEEENS1_10collective13CollectiveMmaINS1_35MainloopSm100TmaUmmaWarpSpecializedILi17ELi2ELi4ENS5_IJNS4_1CILi1EEESB_SB_EEEEENS5_IJNSA_ILi128EEENSA_ILi64EEESF_EEEaNS5_IJSB_llEEEaSH_NS4_8TiledMMAINS4_8MMA_AtomIJNS4_15SM100_MMA_S8_SSIaaiLi128ELi64ELNS4_4UMMA5MajorE1ELSM_1ELNSL_8SaturateE0EEEEEENS4_6LayoutISC_NS5_IJNSA_ILi0EEESR_SR_EEEEENS5_IJNS4_10UnderscoreESU_SU_EEEEENS4_13SM90_TMA_LOADENS4_14ComposedLayoutINS4_7SwizzleILi3ELi4ELi3EEENS4_18smem_ptr_flag_bitsILi8EEENSQ_INS5_IJSE_NSA_ILi8EEEEEENS5_IJSB_SE_EEEEEEEvNS4_8identityESX_NSY_INSZ_ILi2ELi4ELi3EEES12_NSQ_INS5_IJSF_S13_EEENS5_IJSB_SF_EEEEEEEvS18_EENS_8epilogue10collective18CollectiveEpilogueINS1F_23Sm100TmaWarpSpecializedILi1ELi1ELi64ELb0ELb0EEEJSG_NS5_IJNSQ_ISE_SB_EENSQ_ISF_SB_EEEEEaNS5_IJlSB_lEEEaS1N_NS1F_6fusion15FusionCallbacksIS1J_NS1O_17LinearCombinationIaiaiLNS_15FloatRoundStyleE2EEESG_S1M_JEEENS4_5SM1004TMEM4LOAD26SM100_TMEM_LOAD_32dp32b64xESX_NSY_IS19_S12_NSQ_INS5_IJS13_SF_EEENS5_IJSF_SB_EEEEEEENS4_39AutoVectorizingCopyWithAssumedAlignmentILi128EEENS4_14SM90_TMA_STOREES21_S23_S23_EEEvvEEEEvNT_6ParamsE:
	.zero		2944


//--------------------- SYMBOLS --------------------------

	.type		.nv.reservedSmem.offset0,@object
	.size		.nv.reservedSmem.offset0,0x4
	.type		.nv.reservedSmem.cap,@object
	.size		.nv.reservedSmem.cap,0x4
	.type		__assertfail,@function
